//
// Generated by NVIDIA NVVM Compiler
//
// Compiler Build ID: CL-36424714
// Cuda compilation tools, release 13.0, V13.0.88
// Based on NVVM 20.0.0
//

.version 9.0
.target sm_100
.address_size 64


.func  (.param .b64 func_retval0) _Z7power_ddRKi(
	.param .b64 _Z7power_ddRKi_param_0,
	.param .b32 _Z7power_ddRKi_param_1
)
{
	.reg .pred 	%p<5>;
	.reg .b32 	%r<6>;
	.reg .b64 	%fd<14>;

	ld.param.f64 	%fd5, [_Z7power_ddRKi_param_0];
	ld.param.u32 	%r1, [_Z7power_ddRKi_param_1];
	mov.f64 	%fd13, 0d3FF0000000000000;
	setp.eq.s32 	%p1, %r1, 0;
	@%p1 bra 	$L__BB0_7;
	setp.eq.s32 	%p2, %r1, 1;
	mov.f64 	%fd13, %fd5;
	@%p2 bra 	$L__BB0_7;
	setp.lt.s32 	%p3, %r1, 0;
	@%p3 bra 	$L__BB0_3;
	bra.uni 	$L__BB0_4;
$L__BB0_3:
	neg.s32 	%r5, %r1;
	{ // callseq 2, 0
	.param .b64 param0;
	st.param.f64 	[param0], %fd5;
	.param .b32 param1;
	st.param.b32 	[param1], %r5;
	.param .b64 retval0;
	call.uni (retval0), 
	_Z7power_ddRKi, 
	(
	param0, 
	param1
	);
	ld.param.f64 	%fd11, [retval0];
	} // callseq 2
	rcp.rn.f64 	%fd13, %fd11;
	bra.uni 	$L__BB0_7;
$L__BB0_4:
	and.b32  	%r2, %r1, 1;
	setp.eq.b32 	%p4, %r2, 1;
	@%p4 bra 	$L__BB0_6;
	shr.u32 	%r4, %r1, 1;
	{ // callseq 1, 0
	.param .b64 param0;
	st.param.f64 	[param0], %fd5;
	.param .b32 param1;
	st.param.b32 	[param1], %r4;
	.param .b64 retval0;
	call.uni (retval0), 
	_Z7power_ddRKi, 
	(
	param0, 
	param1
	);
	ld.param.f64 	%fd9, [retval0];
	} // callseq 1
	mul.f64 	%fd13, %fd9, %fd9;
	bra.uni 	$L__BB0_7;
$L__BB0_6:
	add.s32 	%r3, %r1, -1;
	{ // callseq 0, 0
	.param .b64 param0;
	st.param.f64 	[param0], %fd5;
	.param .b32 param1;
	st.param.b32 	[param1], %r3;
	.param .b64 retval0;
	call.uni (retval0), 
	_Z7power_ddRKi, 
	(
	param0, 
	param1
	);
	ld.param.f64 	%fd7, [retval0];
	} // callseq 0
	mul.f64 	%fd13, %fd5, %fd7;
$L__BB0_7:
	st.param.f64 	[func_retval0], %fd13;
	ret;

}
	// .globl	_Z2TSPddddi
.visible .entry _Z2TSPddddi(
	.param .u64 .ptr .align 1 _Z2TSPddddi_param_0,
	.param .f64 _Z2TSPddddi_param_1,
	.param .f64 _Z2TSPddddi_param_2,
	.param .f64 _Z2TSPddddi_param_3,
	.param .u32 _Z2TSPddddi_param_4
)
{
	.reg .pred 	%p<14>;
	.reg .b32 	%r<27>;
	.reg .b64 	%rd<5>;
	.reg .b64 	%fd<50>;

	ld.param.u64 	%rd1, [_Z2TSPddddi_param_0];
	ld.param.f64 	%fd14, [_Z2TSPddddi_param_1];
	ld.param.f64 	%fd15, [_Z2TSPddddi_param_2];
	ld.param.f64 	%fd16, [_Z2TSPddddi_param_3];
	ld.param.u32 	%r3, [_Z2TSPddddi_param_4];
	mov.u32 	%r4, %tid.x;
	mov.u32 	%r5, %ntid.x;
	mov.u32 	%r6, %ctaid.x;
	mad.lo.s32 	%r1, %r5, %r6, %r4;
	setp.lt.s32 	%p1, %r3, %r1;
	@%p1 bra 	$L__BB1_26;
	sub.s32 	%r2, %r3, %r1;
	mov.f64 	%fd48, 0d3FF0000000000000;
	setp.eq.s32 	%p2, %r2, 0;
	@%p2 bra 	$L__BB1_13;
	setp.eq.s32 	%p3, %r2, 1;
	@%p3 bra 	$L__BB1_12;
	setp.gt.s32 	%p4, %r2, -1;
	@%p4 bra 	$L__BB1_5;
	neg.s32 	%r16, %r2;
	{ // callseq 7, 0
	.param .b64 param0;
	st.param.f64 	[param0], %fd16;
	.param .b32 param1;
	st.param.b32 	[param1], %r16;
	.param .b64 retval0;
	call.uni (retval0), 
	_Z7power_ddRKi, 
	(
	param0, 
	param1
	);
	ld.param.f64 	%fd30, [retval0];
	} // callseq 7
	rcp.rn.f64 	%fd48, %fd30;
	bra.uni 	$L__BB1_13;
$L__BB1_5:
	and.b32  	%r7, %r2, 1;
	setp.eq.b32 	%p5, %r7, 1;
	@%p5 bra 	$L__BB1_7;
	shr.u32 	%r15, %r2, 1;
	{ // callseq 6, 0
	.param .b64 param0;
	st.param.f64 	[param0], %fd16;
	.param .b32 param1;
	st.param.b32 	[param1], %r15;
	.param .b64 retval0;
	call.uni (retval0), 
	_Z7power_ddRKi, 
	(
	param0, 
	param1
	);
	ld.param.f64 	%fd28, [retval0];
	} // callseq 6
	mul.f64 	%fd48, %fd28, %fd28;
	bra.uni 	$L__BB1_13;
$L__BB1_7:
	mul.lo.s32 	%r8, %r2, -1431655765;
	setp.gt.u32 	%p6, %r8, 1431655765;
	@%p6 bra 	$L__BB1_9;
	mul.hi.u32 	%r13, %r2, -1431655765;
	shr.u32 	%r14, %r13, 1;
	{ // callseq 5, 0
	.param .b64 param0;
	st.param.f64 	[param0], %fd16;
	.param .b32 param1;
	st.param.b32 	[param1], %r14;
	.param .b64 retval0;
	call.uni (retval0), 
	_Z7power_ddRKi, 
	(
	param0, 
	param1
	);
	ld.param.f64 	%fd25, [retval0];
	} // callseq 5
	mul.f64 	%fd27, %fd25, %fd25;
	mul.f64 	%fd48, %fd27, %fd25;
	bra.uni 	$L__BB1_13;
$L__BB1_9:
	mul.lo.s32 	%r9, %r2, -858993459;
	setp.gt.u32 	%p7, %r9, 858993459;
	@%p7 bra 	$L__BB1_11;
	mul.hi.u32 	%r11, %r2, -858993459;
	shr.u32 	%r12, %r11, 2;
	{ // callseq 4, 0
	.param .b64 param0;
	st.param.f64 	[param0], %fd16;
	.param .b32 param1;
	st.param.b32 	[param1], %r12;
	.param .b64 retval0;
	call.uni (retval0), 
	_Z7power_ddRKi, 
	(
	param0, 
	param1
	);
	ld.param.f64 	%fd20, [retval0];
	} // callseq 4
	mul.f64 	%fd22, %fd20, %fd20;
	mul.f64 	%fd23, %fd22, %fd20;
	mul.f64 	%fd24, %fd23, %fd20;
	mul.f64 	%fd48, %fd24, %fd20;
	bra.uni 	$L__BB1_13;
$L__BB1_11:
	add.s32 	%r10, %r2, -1;
	{ // callseq 3, 0
	.param .b64 param0;
	st.param.f64 	[param0], %fd16;
	.param .b32 param1;
	st.param.b32 	[param1], %r10;
	.param .b64 retval0;
	call.uni (retval0), 
	_Z7power_ddRKi, 
	(
	param0, 
	param1
	);
	ld.param.f64 	%fd18, [retval0];
	} // callseq 3
	mul.f64 	%fd48, %fd16, %fd18;
	bra.uni 	$L__BB1_13;
$L__BB1_12:
	mov.f64 	%fd48, %fd16;
$L__BB1_13:
	mul.f64 	%fd7, %fd14, %fd48;
	mov.f64 	%fd49, 0d3FF0000000000000;
	setp.eq.s32 	%p8, %r1, 0;
	@%p8 bra 	$L__BB1_25;
	setp.eq.s32 	%p9, %r1, 1;
	@%p9 bra 	$L__BB1_24;
	setp.gt.s32 	%p10, %r1, -1;
	@%p10 bra 	$L__BB1_17;
	neg.s32 	%r26, %r1;
	{ // callseq 12, 0
	.param .b64 param0;
	st.param.f64 	[param0], %fd15;
	.param .b32 param1;
	st.param.b32 	[param1], %r26;
	.param .b64 retval0;
	call.uni (retval0), 
	_Z7power_ddRKi, 
	(
	param0, 
	param1
	);
	ld.param.f64 	%fd45, [retval0];
	} // callseq 12
	rcp.rn.f64 	%fd49, %fd45;
	bra.uni 	$L__BB1_25;
$L__BB1_17:
	and.b32  	%r17, %r1, 1;
	setp.eq.b32 	%p11, %r17, 1;
	@%p11 bra 	$L__BB1_19;
	shr.u32 	%r25, %r1, 1;
	{ // callseq 11, 0
	.param .b64 param0;
	st.param.f64 	[param0], %fd15;
	.param .b32 param1;
	st.param.b32 	[param1], %r25;
	.param .b64 retval0;
	call.uni (retval0), 
	_Z7power_ddRKi, 
	(
	param0, 
	param1
	);
	ld.param.f64 	%fd43, [retval0];
	} // callseq 11
	mul.f64 	%fd49, %fd43, %fd43;
	bra.uni 	$L__BB1_25;
$L__BB1_19:
	mul.lo.s32 	%r18, %r1, -1431655765;
	setp.gt.u32 	%p12, %r18, 1431655765;
	@%p12 bra 	$L__BB1_21;
	mul.hi.u32 	%r23, %r1, -1431655765;
	shr.u32 	%r24, %r23, 1;
	{ // callseq 10, 0
	.param .b64 param0;
	st.param.f64 	[param0], %fd15;
	.param .b32 param1;
	st.param.b32 	[param1], %r24;
	.param .b64 retval0;
	call.uni (retval0), 
	_Z7power_ddRKi, 
	(
	param0, 
	param1
	);
	ld.param.f64 	%fd40, [retval0];
	} // callseq 10
	mul.f64 	%fd42, %fd40, %fd40;
	mul.f64 	%fd49, %fd42, %fd40;
	bra.uni 	$L__BB1_25;
$L__BB1_21:
	mul.lo.s32 	%r19, %r1, -858993459;
	setp.gt.u32 	%p13, %r19, 858993459;
	@%p13 bra 	$L__BB1_23;
	mul.hi.u32 	%r21, %r1, -858993459;
	shr.u32 	%r22, %r21, 2;
	{ // callseq 9, 0
	.param .b64 param0;
	st.param.f64 	[param0], %fd15;
	.param .b32 param1;
	st.param.b32 	[param1], %r22;
	.param .b64 retval0;
	call.uni (retval0), 
	_Z7power_ddRKi, 
	(
	param0, 
	param1
	);
	ld.param.f64 	%fd35, [retval0];
	} // callseq 9
	mul.f64 	%fd37, %fd35, %fd35;
	mul.f64 	%fd38, %fd37, %fd35;
	mul.f64 	%fd39, %fd38, %fd35;
	mul.f64 	%fd49, %fd39, %fd35;
	bra.uni 	$L__BB1_25;
$L__BB1_23:
	add.s32 	%r20, %r1, -1;
	{ // callseq 8, 0
	.param .b64 param0;
	st.param.f64 	[param0], %fd15;
	.param .b32 param1;
	st.param.b32 	[param1], %r20;
	.param .b64 retval0;
	call.uni (retval0), 
	_Z7power_ddRKi, 
	(
	param0, 
	param1
	);
	ld.param.f64 	%fd33, [retval0];
	} // callseq 8
	mul.f64 	%fd49, %fd15, %fd33;
	bra.uni 	$L__BB1_25;
$L__BB1_24:
	mov.f64 	%fd49, %fd15;
$L__BB1_25:
	mul.f64 	%fd47, %fd7, %fd49;
	cvta.to.global.u64 	%rd2, %rd1;
	mul.wide.s32 	%rd3, %r1, 8;
	add.s64 	%rd4, %rd2, %rd3;
	st.global.f64 	[%rd4], %fd47;
$L__BB1_26:
	ret;

}
	// .globl	_Z6updatePdddi
.visible .entry _Z6updatePdddi(
	.param .u64 .ptr .align 1 _Z6updatePdddi_param_0,
	.param .f64 _Z6updatePdddi_param_1,
	.param .f64 _Z6updatePdddi_param_2,
	.param .u32 _Z6updatePdddi_param_3
)
{
	.reg .pred 	%p<2>;
	.reg .b32 	%r<6>;
	.reg .b64 	%rd<5>;
	.reg .b64 	%fd<10>;

	ld.param.u64 	%rd1, [_Z6updatePdddi_param_0];
	ld.param.f64 	%fd1, [_Z6updatePdddi_param_1];
	ld.param.f64 	%fd2, [_Z6updatePdddi_param_2];
	ld.param.u32 	%r2, [_Z6updatePdddi_param_3];
	mov.u32 	%r3, %tid.x;
	mov.u32 	%r4, %ctaid.x;
	mov.u32 	%r5, %ntid.x;
	mad.lo.s32 	%r1, %r4, %r5, %r3;
	setp.gt.s32 	%p1, %r1, %r2;
	@%p1 bra 	$L__BB2_2;
	cvta.to.global.u64 	%rd2, %rd1;
	mul.wide.s32 	%rd3, %r1, 8;
	add.s64 	%rd4, %rd2, %rd3;
	ld.global.f64 	%fd3, [%rd4+8];
	mul.f64 	%fd4, %fd1, %fd3;
	mov.f64 	%fd5, 0d3FF0000000000000;
	sub.f64 	%fd6, %fd5, %fd1;
	ld.global.f64 	%fd7, [%rd4];
	mul.f64 	%fd8, %fd6, %fd7;
	fma.rn.f64 	%fd9, %fd2, %fd4, %fd8;
	st.global.f64 	[%rd4], %fd9;
$L__BB2_2:
	ret;

}
	// .globl	_Z8max_callPddi
.visible .entry _Z8max_callPddi(
	.param .u64 .ptr .align 1 _Z8max_callPddi_param_0,
	.param .f64 _Z8max_callPddi_param_1,
	.param .u32 _Z8max_callPddi_param_2
)
{
	.reg .pred 	%p<3>;
	.reg .b32 	%r<6>;
	.reg .b64 	%rd<6>;
	.reg .b64 	%fd<4>;

	ld.param.u64 	%rd2, [_Z8max_callPddi_param_0];
	ld.param.f64 	%fd2, [_Z8max_callPddi_param_1];
	ld.param.u32 	%r2, [_Z8max_callPddi_param_2];
	mov.u32 	%r3, %tid.x;
	mov.u32 	%r4, %ntid.x;
	mov.u32 	%r5, %ctaid.x;
	mad.lo.s32 	%r1, %r4, %r5, %r3;
	setp.gt.s32 	%p1, %r1, %r2;
	@%p1 bra 	$L__BB3_4;
	cvta.to.global.u64 	%rd3, %rd2;
	mul.wide.s32 	%rd4, %r1, 8;
	add.s64 	%rd1, %rd3, %rd4;
	ld.global.f64 	%fd3, [%rd1];
	sub.f64 	%fd1, %fd3, %fd2;
	setp.geu.f64 	%p2, %fd1, 0d0000000000000000;
	@%p2 bra 	$L__BB3_3;
	mov.b64 	%rd5, 0;
	st.global.u64 	[%rd1], %rd5;
	bra.uni 	$L__BB3_4;
$L__BB3_3:
	st.global.f64 	[%rd1], %fd1;
$L__BB3_4:
	ret;

}
	// .globl	_Z7max_putPddi
.visible .entry _Z7max_putPddi(
	.param .u64 .ptr .align 1 _Z7max_putPddi_param_0,
	.param .f64 _Z7max_putPddi_param_1,
	.param .u32 _Z7max_putPddi_param_2
)
{
	.reg .pred 	%p<3>;
	.reg .b32 	%r<6>;
	.reg .b64 	%rd<6>;
	.reg .b64 	%fd<4>;

	ld.param.u64 	%rd2, [_Z7max_putPddi_param_0];
	ld.param.f64 	%fd2, [_Z7max_putPddi_param_1];
	ld.param.u32 	%r2, [_Z7max_putPddi_param_2];
	mov.u32 	%r3, %tid.x;
	mov.u32 	%r4, %ntid.x;
	mov.u32 	%r5, %ctaid.x;
	mad.lo.s32 	%r1, %r4, %r5, %r3;
	setp.gt.s32 	%p1, %r1, %r2;
	@%p1 bra 	$L__BB4_4;
	cvta.to.global.u64 	%rd3, %rd2;
	mul.wide.s32 	%rd4, %r1, 8;
	add.s64 	%rd1, %rd3, %rd4;
	ld.global.f64 	%fd3, [%rd1];
	sub.f64 	%fd1, %fd2, %fd3;
	setp.geu.f64 	%p2, %fd1, 0d0000000000000000;
	@%p2 bra 	$L__BB4_3;
	mov.b64 	%rd5, 0;
	st.global.u64 	[%rd1], %rd5;
	bra.uni 	$L__BB4_4;
$L__BB4_3:
	st.global.f64 	[%rd1], %fd1;
$L__BB4_4:
	ret;

}
	// .globl	_Z10Early_callPdS_di
.visible .entry _Z10Early_callPdS_di(
	.param .u64 .ptr .align 1 _Z10Early_callPdS_di_param_0,
	.param .u64 .ptr .align 1 _Z10Early_callPdS_di_param_1,
	.param .f64 _Z10Early_callPdS_di_param_2,
	.param .u32 _Z10Early_callPdS_di_param_3
)
{
	.reg .pred 	%p<3>;
	.reg .b32 	%r<6>;
	.reg .b64 	%rd<8>;
	.reg .b64 	%fd<5>;

	ld.param.u64 	%rd2, [_Z10Early_callPdS_di_param_0];
	ld.param.u64 	%rd3, [_Z10Early_callPdS_di_param_1];
	ld.param.f64 	%fd2, [_Z10Early_callPdS_di_param_2];
	ld.param.u32 	%r1, [_Z10Early_callPdS_di_param_3];
	mov.u32 	%r2, %tid.x;
	mov.u32 	%r3, %ntid.x;
	mov.u32 	%r4, %ctaid.x;
	mad.lo.s32 	%r5, %r3, %r4, %r2;
	setp.ne.s32 	%p1, %r5, %r1;
	@%p1 bra 	$L__BB5_3;
	cvta.to.global.u64 	%rd4, %rd3;
	cvta.to.global.u64 	%rd5, %rd2;
	mul.wide.s32 	%rd6, %r1, 8;
	add.s64 	%rd7, %rd5, %rd6;
	ld.global.f64 	%fd3, [%rd7];
	sub.f64 	%fd1, %fd3, %fd2;
	add.s64 	%rd1, %rd4, %rd6;
	ld.global.f64 	%fd4, [%rd1];
	setp.leu.f64 	%p2, %fd1, %fd4;
	@%p2 bra 	$L__BB5_3;
	st.global.f64 	[%rd1], %fd1;
$L__BB5_3:
	ret;

}
	// .globl	_Z9Early_PutPdS_di
.visible .entry _Z9Early_PutPdS_di(
	.param .u64 .ptr .align 1 _Z9Early_PutPdS_di_param_0,
	.param .u64 .ptr .align 1 _Z9Early_PutPdS_di_param_1,
	.param .f64 _Z9Early_PutPdS_di_param_2,
	.param .u32 _Z9Early_PutPdS_di_param_3
)
{
	.reg .pred 	%p<3>;
	.reg .b32 	%r<6>;
	.reg .b64 	%rd<8>;
	.reg .b64 	%fd<5>;

	ld.param.u64 	%rd2, [_Z9Early_PutPdS_di_param_0];
	ld.param.u64 	%rd3, [_Z9Early_PutPdS_di_param_1];
	ld.param.f64 	%fd2, [_Z9Early_PutPdS_di_param_2];
	ld.param.u32 	%r1, [_Z9Early_PutPdS_di_param_3];
	mov.u32 	%r2, %tid.x;
	mov.u32 	%r3, %ntid.x;
	mov.u32 	%r4, %ctaid.x;
	mad.lo.s32 	%r5, %r3, %r4, %r2;
	setp.ne.s32 	%p1, %r5, %r1;
	@%p1 bra 	$L__BB6_3;
	cvta.to.global.u64 	%rd4, %rd3;
	cvta.to.global.u64 	%rd5, %rd2;
	mul.wide.s32 	%rd6, %r1, 8;
	add.s64 	%rd7, %rd5, %rd6;
	ld.global.f64 	%fd3, [%rd7];
	sub.f64 	%fd1, %fd2, %fd3;
	add.s64 	%rd1, %rd4, %rd6;
	ld.global.f64 	%fd4, [%rd1];
	setp.leu.f64 	%p2, %fd1, %fd4;
	@%p2 bra 	$L__BB6_3;
	st.global.f64 	[%rd1], %fd1;
$L__BB6_3:
	ret;

}


// ===== COMPILED SASS (sm_100) =====

	.target	sm_100

	.elftype	@"ET_EXEC"


//--------------------- .note.nv.tkinfo           --------------------------
	.section	.note.nv.tkinfo,"",@"SHT_NOTE"
	.sectionflags	@"SHF_NOTE_NV_TKINFO"
	.tkinfo
        /*0018*/ 	.word	0x00000002
        /*0030*/ 	.string	""
        /*0030*/ 	.string	"ptxas"
        /*0030*/ 	.string	"Cuda compilation tools, release 13.0, V13.0.88"
        /*0030*/ 	.string	"Build cuda_13.0.r13.0/compiler.36424714_0"
        /*0030*/ 	.string	"-arch sm_100 -m 64 "



//--------------------- .note.nv.cuinfo           --------------------------
	.section	.note.nv.cuinfo,"",@"SHT_NOTE"
	.sectionflags	@"SHF_NOTE_NV_CUINFO"
        /*0018*/ 	.short	0x0002
        /*001a*/ 	.short	0x0064
        /*001c*/ 	.short	0x0082
	.zero		2


//--------------------- .nv.info                  --------------------------
	.section	.nv.info,"",@"SHT_CUDA_INFO"
	.align	4


	//----- nvinfo : EIATTR_REGCOUNT
	.align		4
        /*0000*/ 	.byte	0x04, 0x2f
        /*0002*/ 	.short	(.L_1 - .L_0)
	.align		4
.L_0:
        /*0004*/ 	.word	index@(_Z2TSPddddi)
        /*0008*/ 	.word	0x00000018


	//----- nvinfo : EIATTR_FRAME_SIZE
	.align		4
.L_1:
        /*000c*/ 	.byte	0x04, 0x11
        /*000e*/ 	.short	(.L_3 - .L_2)
	.align		4
.L_2:
        /*0010*/ 	.word	index@($__internal_0_$__cuda_sm20_dblrcp_rn_slowpath_v3)
        /*0014*/ 	.word	0x00000000


	//----- nvinfo : EIATTR_FRAME_SIZE
	.align		4
.L_3:
        /*0018*/ 	.byte	0x04, 0x11
        /*001a*/ 	.short	(.L_5 - .L_4)
	.align		4
.L_4:
        /*001c*/ 	.word	index@($_Z2TSPddddi$_Z7power_ddRKi)
        /*0020*/ 	.word	0x00000000


	//----- nvinfo : EIATTR_FRAME_SIZE
	.align		4
.L_5:
        /*0024*/ 	.byte	0x04, 0x11
        /*0026*/ 	.short	(.L_7 - .L_6)
	.align		4
.L_6:
        /*0028*/ 	.word	index@(_Z2TSPddddi)
        /*002c*/ 	.word	0x00000000


	//----- nvinfo : EIATTR_REGCOUNT
	.align		4
.L_7:
        /*0030*/ 	.byte	0x04, 0x2f
        /*0032*/ 	.short	(.L_9 - .L_8)
	.align		4
.L_8:
        /*0034*/ 	.word	index@(_Z6updatePdddi)
        /*0038*/ 	.word	0x0000000e


	//----- nvinfo : EIATTR_FRAME_SIZE
	.align		4
.L_9:
        /*003c*/ 	.byte	0x04, 0x11
        /*003e*/ 	.short	(.L_11 - .L_10)
	.align		4
.L_10:
        /*0040*/ 	.word	index@(_Z6updatePdddi)
        /*0044*/ 	.word	0x00000000


	//----- nvinfo : EIATTR_REGCOUNT
	.align		4
.L_11:
        /*0048*/ 	.byte	0x04, 0x2f
        /*004a*/ 	.short	(.L_13 - .L_12)
	.align		4
.L_12:
        /*004c*/ 	.word	index@(_Z8max_callPddi)
        /*0050*/ 	.word	0x0000000a


	//----- nvinfo : EIATTR_FRAME_SIZE
	.align		4
.L_13:
        /*0054*/ 	.byte	0x04, 0x11
        /*0056*/ 	.short	(.L_15 - .L_14)
	.align		4
.L_14:
        /*0058*/ 	.word	index@(_Z8max_callPddi)
        /*005c*/ 	.word	0x00000000


	//----- nvinfo : EIATTR_REGCOUNT
	.align		4
.L_15:
        /*0060*/ 	.byte	0x04, 0x2f
        /*0062*/ 	.short	(.L_17 - .L_16)
	.align		4
.L_16:
        /*0064*/ 	.word	index@(_Z7max_putPddi)
        /*0068*/ 	.word	0x0000000a


	//----- nvinfo : EIATTR_FRAME_SIZE
	.align		4
.L_17:
        /*006c*/ 	.byte	0x04, 0x11
        /*006e*/ 	.short	(.L_19 - .L_18)
	.align		4
.L_18:
        /*0070*/ 	.word	index@(_Z7max_putPddi)
        /*0074*/ 	.word	0x00000000


	//----- nvinfo : EIATTR_REGCOUNT
	.align		4
.L_19:
        /*0078*/ 	.byte	0x04, 0x2f
        /*007a*/ 	.short	(.L_21 - .L_20)
	.align		4
.L_20:
        /*007c*/ 	.word	index@(_Z10Early_callPdS_di)
        /*0080*/ 	.word	0x0000000c


	//----- nvinfo : EIATTR_FRAME_SIZE
	.align		4
.L_21:
        /*0084*/ 	.byte	0x04, 0x11
        /*0086*/ 	.short	(.L_23 - .L_22)
	.align		4
.L_22:
        /*0088*/ 	.word	index@(_Z10Early_callPdS_di)
        /*008c*/ 	.word	0x00000000


	//----- nvinfo : EIATTR_REGCOUNT
	.align		4
.L_23:
        /*0090*/ 	.byte	0x04, 0x2f
        /*0092*/ 	.short	(.L_25 - .L_24)
	.align		4
.L_24:
        /*0094*/ 	.word	index@(_Z9Early_PutPdS_di)
        /*0098*/ 	.word	0x0000000c


	//----- nvinfo : EIATTR_FRAME_SIZE
	.align		4
.L_25:
        /*009c*/ 	.byte	0x04, 0x11
        /*009e*/ 	.short	(.L_27 - .L_26)
	.align		4
.L_26:
        /*00a0*/ 	.word	index@(_Z9Early_PutPdS_di)
        /*00a4*/ 	.word	0x00000000


	//----- nvinfo : EIATTR_MIN_STACK_SIZE
	.align		4
.L_27:
        /*00a8*/ 	.byte	0x04, 0x12
        /*00aa*/ 	.short	(.L_29 - .L_28)
	.align		4
.L_28:
        /*00ac*/ 	.word	index@(_Z9Early_PutPdS_di)
        /*00b0*/ 	.word	0x00000000


	//----- nvinfo : EIATTR_MIN_STACK_SIZE
	.align		4
.L_29:
        /*00b4*/ 	.byte	0x04, 0x12
        /*00b6*/ 	.short	(.L_31 - .L_30)
	.align		4
.L_30:
        /*00b8*/ 	.word	index@(_Z10Early_callPdS_di)
        /*00bc*/ 	.word	0x00000000


	//----- nvinfo : EIATTR_MIN_STACK_SIZE
	.align		4
.L_31:
        /*00c0*/ 	.byte	0x04, 0x12
        /*00c2*/ 	.short	(.L_33 - .L_32)
	.align		4
.L_32:
        /*00c4*/ 	.word	index@(_Z7max_putPddi)
        /*00c8*/ 	.word	0x00000000


	//----- nvinfo : EIATTR_MIN_STACK_SIZE
	.align		4
.L_33:
        /*00cc*/ 	.byte	0x04, 0x12
        /*00ce*/ 	.short	(.L_35 - .L_34)
	.align		4
.L_34:
        /*00d0*/ 	.word	index@(_Z8max_callPddi)
        /*00d4*/ 	.word	0x00000000


	//----- nvinfo : EIATTR_MIN_STACK_SIZE
	.align		4
.L_35:
        /*00d8*/ 	.byte	0x04, 0x12
        /*00da*/ 	.short	(.L_37 - .L_36)
	.align		4
.L_36:
        /*00dc*/ 	.word	index@(_Z6updatePdddi)
        /*00e0*/ 	.word	0x00000000


	//----- nvinfo : EIATTR_MIN_STACK_SIZE
	.align		4
.L_37:
        /*00e4*/ 	.byte	0x04, 0x12
        /*00e6*/ 	.short	(.L_39 - .L_38)
	.align		4
.L_38:
        /*00e8*/ 	.word	index@(_Z2TSPddddi)
        /*00ec*/ 	.word	0x00000000
.L_39:


//--------------------- .nv.compat                --------------------------
	.section	.nv.compat,"",@"SHT_CUDA_COMPAT_INFO"
	.align	4
        /*0000*/ 	.byte	0x02, 0x09, 0x00, 0x00, 0x02, 0x02, 0x01, 0x00, 0x02, 0x05, 0x05, 0x00, 0x03, 0x07, 0x01, 0x01
        /*0010*/ 	.byte	0x02, 0x03, 0x00, 0x00, 0x02, 0x06, 0x01, 0x00, 0x04, 0x0b, 0x08, 0x00, 0x01, 0x00, 0x00, 0x00
        /*0020*/ 	.byte	0x00, 0x00, 0x00, 0x00


//--------------------- .nv.info._Z9Early_PutPdS_di --------------------------
	.section	.nv.info._Z9Early_PutPdS_di,"",@"SHT_CUDA_INFO"
	.sectionflags	@""
	.align	4


	//----- nvinfo : EIATTR_CUDA_API_VERSION
	.align		4
        /*0000*/ 	.byte	0x04, 0x37
        /*0002*/ 	.short	(.L_41 - .L_40)
.L_40:
        /*0004*/ 	.word	0x00000082


	//----- nvinfo : EIATTR_KPARAM_INFO
	.align		4
.L_41:
        /*0008*/ 	.byte	0x04, 0x17
        /*000a*/ 	.short	(.L_43 - .L_42)
.L_42:
        /*000c*/ 	.word	0x00000000
        /*0010*/ 	.short	0x0003
        /*0012*/ 	.short	0x0018
        /*0014*/ 	.byte	0x00, 0xf0, 0x11, 0x00


	//----- nvinfo : EIATTR_KPARAM_INFO
	.align		4
.L_43:
        /*0018*/ 	.byte	0x04, 0x17
        /*001a*/ 	.short	(.L_45 - .L_44)
.L_44:
        /*001c*/ 	.word	0x00000000
        /*0020*/ 	.short	0x0002
        /*0022*/ 	.short	0x0010
        /*0024*/ 	.byte	0x00, 0xf0, 0x21, 0x00


	//----- nvinfo : EIATTR_KPARAM_INFO
	.align		4
.L_45:
        /*0028*/ 	.byte	0x04, 0x17
        /*002a*/ 	.short	(.L_47 - .L_46)
.L_46:
        /*002c*/ 	.word	0x00000000
        /*0030*/ 	.short	0x0001
        /*0032*/ 	.short	0x0008
        /*0034*/ 	.byte	0x00, 0xf5, 0x21, 0x00


	//----- nvinfo : EIATTR_KPARAM_INFO
	.align		4
.L_47:
        /*0038*/ 	.byte	0x04, 0x17
        /*003a*/ 	.short	(.L_49 - .L_48)
.L_48:
        /*003c*/ 	.word	0x00000000
        /*0040*/ 	.short	0x0000
        /*0042*/ 	.short	0x0000
        /*0044*/ 	.byte	0x00, 0xf5, 0x21, 0x00


	//----- nvinfo : EIATTR_SPARSE_MMA_MASK
	.align		4
.L_49:
        /*0048*/ 	.byte	0x03, 0x50
        /*004a*/ 	.short	0x0000


	//----- nvinfo : EIATTR_MAXREG_COUNT
	.align		4
        /*004c*/ 	.byte	0x03, 0x1b
        /*004e*/ 	.short	0x00ff


	//----- nvinfo : EIATTR_MERCURY_ISA_VERSION
	.align		4
        /*0050*/ 	.byte	0x03, 0x5f
        /*0052*/ 	.short	0x0101


	//----- nvinfo : EIATTR_VRC_CTA_INIT_COUNT
	.align		4
        /*0054*/ 	.byte	0x02, 0x4a
	.zero		1
	.zero		1


	//----- nvinfo : EIATTR_EXIT_INSTR_OFFSETS
	.align		4
        /*0058*/ 	.byte	0x04, 0x1c
        /*005a*/ 	.short	(.L_51 - .L_50)


	//   ....[0]....
.L_50:
        /*005c*/ 	.word	0x00000070


	//   ....[1]....
        /*0060*/ 	.word	0x00000120


	//   ....[2]....
        /*0064*/ 	.word	0x00000140


	//----- nvinfo : EIATTR_CBANK_PARAM_SIZE
	.align		4
.L_51:
        /*0068*/ 	.byte	0x03, 0x19
        /*006a*/ 	.short	0x001c


	//----- nvinfo : EIATTR_PARAM_CBANK
	.align		4
        /*006c*/ 	.byte	0x04, 0x0a
        /*006e*/ 	.short	(.L_53 - .L_52)
	.align		4
.L_52:
        /*0070*/ 	.word	index@(.nv.constant0._Z9Early_PutPdS_di)
        /*0074*/ 	.short	0x0380
        /*0076*/ 	.short	0x001c


	//----- nvinfo : EIATTR_SW_WAR
	.align		4
.L_53:
        /*0078*/ 	.byte	0x04, 0x36
        /*007a*/ 	.short	(.L_55 - .L_54)
.L_54:
        /*007c*/ 	.word	0x00000008
.L_55:


//--------------------- .nv.info._Z10Early_callPdS_di --------------------------
	.section	.nv.info._Z10Early_callPdS_di,"",@"SHT_CUDA_INFO"
	.sectionflags	@""
	.align	4


	//----- nvinfo : EIATTR_CUDA_API_VERSION
	.align		4
        /*0000*/ 	.byte	0x04, 0x37
        /*0002*/ 	.short	(.L_57 - .L_56)
.L_56:
        /*0004*/ 	.word	0x00000082


	//----- nvinfo : EIATTR_KPARAM_INFO
	.align		4
.L_57:
        /*0008*/ 	.byte	0x04, 0x17
        /*000a*/ 	.short	(.L_59 - .L_58)
.L_58:
        /*000c*/ 	.word	0x00000000
        /*0010*/ 	.short	0x0003
        /*0012*/ 	.short	0x0018
        /*0014*/ 	.byte	0x00, 0xf0, 0x11, 0x00


	//----- nvinfo : EIATTR_KPARAM_INFO
	.align		4
.L_59:
        /*0018*/ 	.byte	0x04, 0x17
        /*001a*/ 	.short	(.L_61 - .L_60)
.L_60:
        /*001c*/ 	.word	0x00000000
        /*0020*/ 	.short	0x0002
        /*0022*/ 	.short	0x0010
        /*0024*/ 	.byte	0x00, 0xf0, 0x21, 0x00


	//----- nvinfo : EIATTR_KPARAM_INFO
	.align		4
.L_61:
        /*0028*/ 	.byte	0x04, 0x17
        /*002a*/ 	.short	(.L_63 - .L_62)
.L_62:
        /*002c*/ 	.word	0x00000000
        /*0030*/ 	.short	0x0001
        /*0032*/ 	.short	0x0008
        /*0034*/ 	.byte	0x00, 0xf5, 0x21, 0x00


	//----- nvinfo : EIATTR_KPARAM_INFO
	.align		4
.L_63:
        /*0038*/ 	.byte	0x04, 0x17
        /*003a*/ 	.short	(.L_65 - .L_64)
.L_64:
        /*003c*/ 	.word	0x00000000
        /*0040*/ 	.short	0x0000
        /*0042*/ 	.short	0x0000
        /*0044*/ 	.byte	0x00, 0xf5, 0x21, 0x00


	//----- nvinfo : EIATTR_SPARSE_MMA_MASK
	.align		4
.L_65:
        /*0048*/ 	.byte	0x03, 0x50
        /*004a*/ 	.short	0x0000


	//----- nvinfo : EIATTR_MAXREG_COUNT
	.align		4
        /*004c*/ 	.byte	0x03, 0x1b
        /*004e*/ 	.short	0x00ff


	//----- nvinfo : EIATTR_MERCURY_ISA_VERSION
	.align		4
        /*0050*/ 	.byte	0x03, 0x5f
        /*0052*/ 	.short	0x0101


	//----- nvinfo : EIATTR_VRC_CTA_INIT_COUNT
	.align		4
        /*0054*/ 	.byte	0x02, 0x4a
	.zero		1
	.zero		1


	//----- nvinfo : EIATTR_EXIT_INSTR_OFFSETS
	.align		4
        /*0058*/ 	.byte	0x04, 0x1c
        /*005a*/ 	.short	(.L_67 - .L_66)


	//   ....[0]....
.L_66:
        /*005c*/ 	.word	0x00000070


	//   ....[1]....
        /*0060*/ 	.word	0x00000120


	//   ....[2]....
        /*0064*/ 	.word	0x00000140


	//----- nvinfo : EIATTR_CBANK_PARAM_SIZE
	.align		4
.L_67:
        /*0068*/ 	.byte	0x03, 0x19
        /*006a*/ 	.short	0x001c


	//----- nvinfo : EIATTR_PARAM_CBANK
	.align		4
        /*006c*/ 	.byte	0x04, 0x0a
        /*006e*/ 	.short	(.L_69 - .L_68)
	.align		4
.L_68:
        /*0070*/ 	.word	index@(.nv.constant0._Z10Early_callPdS_di)
        /*0074*/ 	.short	0x0380
        /*0076*/ 	.short	0x001c


	//----- nvinfo : EIATTR_SW_WAR
	.align		4
.L_69:
        /*0078*/ 	.byte	0x04, 0x36
        /*007a*/ 	.short	(.L_71 - .L_70)
.L_70:
        /*007c*/ 	.word	0x00000008
.L_71:


//--------------------- .nv.info._Z7max_putPddi   --------------------------
	.section	.nv.info._Z7max_putPddi,"",@"SHT_CUDA_INFO"
	.sectionflags	@""
	.align	4


	//----- nvinfo : EIATTR_CUDA_API_VERSION
	.align		4
        /*0000*/ 	.byte	0x04, 0x37
        /*0002*/ 	.short	(.L_73 - .L_72)
.L_72:
        /*0004*/ 	.word	0x00000082


	//----- nvinfo : EIATTR_KPARAM_INFO
	.align		4
.L_73:
        /*0008*/ 	.byte	0x04, 0x17
        /*000a*/ 	.short	(.L_75 - .L_74)
.L_74:
        /*000c*/ 	.word	0x00000000
        /*0010*/ 	.short	0x0002
        /*0012*/ 	.short	0x0010
        /*0014*/ 	.byte	0x00, 0xf0, 0x11, 0x00


	//----- nvinfo : EIATTR_KPARAM_INFO
	.align		4
.L_75:
        /*0018*/ 	.byte	0x04, 0x17
        /*001a*/ 	.short	(.L_77 - .L_76)
.L_76:
        /*001c*/ 	.word	0x00000000
        /*0020*/ 	.short	0x0001
        /*0022*/ 	.short	0x0008
        /*0024*/ 	.byte	0x00, 0xf0, 0x21, 0x00


	//----- nvinfo : EIATTR_KPARAM_INFO
	.align		4
.L_77:
        /*0028*/ 	.byte	0x04, 0x17
        /*002a*/ 	.short	(.L_79 - .L_78)
.L_78:
        /*002c*/ 	.word	0x00000000
        /*0030*/ 	.short	0x0000
        /*0032*/ 	.short	0x0000
        /*0034*/ 	.byte	0x00, 0xf5, 0x21, 0x00


	//----- nvinfo : EIATTR_SPARSE_MMA_MASK
	.align		4
.L_79:
        /*0038*/ 	.byte	0x03, 0x50
        /*003a*/ 	.short	0x0000


	//----- nvinfo : EIATTR_MAXREG_COUNT
	.align		4
        /*003c*/ 	.byte	0x03, 0x1b
        /*003e*/ 	.short	0x00ff


	//----- nvinfo : EIATTR_MERCURY_ISA_VERSION
	.align		4
        /*0040*/ 	.byte	0x03, 0x5f
        /*0042*/ 	.short	0x0101


	//----- nvinfo : EIATTR_VRC_CTA_INIT_COUNT
	.align		4
        /*0044*/ 	.byte	0x02, 0x4a
	.zero		1
	.zero		1


	//----- nvinfo : EIATTR_EXIT_INSTR_OFFSETS
	.align		4
        /*0048*/ 	.byte	0x04, 0x1c
        /*004a*/ 	.short	(.L_81 - .L_80)


	//   ....[0]....
.L_80:
        /*004c*/ 	.word	0x00000070


	//   ....[1]....
        /*0050*/ 	.word	0x00000100


	//   ....[2]....
        /*0054*/ 	.word	0x00000120


	//----- nvinfo : EIATTR_CBANK_PARAM_SIZE
	.align		4
.L_81:
        /*0058*/ 	.byte	0x03, 0x19
        /*005a*/ 	.short	0x0014


	//----- nvinfo : EIATTR_PARAM_CBANK
	.align		4
        /*005c*/ 	.byte	0x04, 0x0a
        /*005e*/ 	.short	(.L_83 - .L_82)
	.align		4
.L_82:
        /*0060*/ 	.word	index@(.nv.constant0._Z7max_putPddi)
        /*0064*/ 	.short	0x0380
        /*0066*/ 	.short	0x0014


	//----- nvinfo : EIATTR_SW_WAR
	.align		4
.L_83:
        /*0068*/ 	.byte	0x04, 0x36
        /*006a*/ 	.short	(.L_85 - .L_84)
.L_84:
        /*006c*/ 	.word	0x00000008
.L_85:


//--------------------- .nv.info._Z8max_callPddi  --------------------------
	.section	.nv.info._Z8max_callPddi,"",@"SHT_CUDA_INFO"
	.sectionflags	@""
	.align	4


	//----- nvinfo : EIATTR_CUDA_API_VERSION
	.align		4
        /*0000*/ 	.byte	0x04, 0x37
        /*0002*/ 	.short	(.L_87 - .L_86)
.L_86:
        /*0004*/ 	.word	0x00000082


	//----- nvinfo : EIATTR_KPARAM_INFO
	.align		4
.L_87:
        /*0008*/ 	.byte	0x04, 0x17
        /*000a*/ 	.short	(.L_89 - .L_88)
.L_88:
        /*000c*/ 	.word	0x00000000
        /*0010*/ 	.short	0x0002
        /*0012*/ 	.short	0x0010
        /*0014*/ 	.byte	0x00, 0xf0, 0x11, 0x00


	//----- nvinfo : EIATTR_KPARAM_INFO
	.align		4
.L_89:
        /*0018*/ 	.byte	0x04, 0x17
        /*001a*/ 	.short	(.L_91 - .L_90)
.L_90:
        /*001c*/ 	.word	0x00000000
        /*0020*/ 	.short	0x0001
        /*0022*/ 	.short	0x0008
        /*0024*/ 	.byte	0x00, 0xf0, 0x21, 0x00


	//----- nvinfo : EIATTR_KPARAM_INFO
	.align		4
.L_91:
        /*0028*/ 	.byte	0x04, 0x17
        /*002a*/ 	.short	(.L_93 - .L_92)
.L_92:
        /*002c*/ 	.word	0x00000000
        /*0030*/ 	.short	0x0000
        /*0032*/ 	.short	0x0000
        /*0034*/ 	.byte	0x00, 0xf5, 0x21, 0x00


	//----- nvinfo : EIATTR_SPARSE_MMA_MASK
	.align		4
.L_93:
        /*0038*/ 	.byte	0x03, 0x50
        /*003a*/ 	.short	0x0000


	//----- nvinfo : EIATTR_MAXREG_COUNT
	.align		4
        /*003c*/ 	.byte	0x03, 0x1b
        /*003e*/ 	.short	0x00ff


	//----- nvinfo : EIATTR_MERCURY_ISA_VERSION
	.align		4
        /*0040*/ 	.byte	0x03, 0x5f
        /*0042*/ 	.short	0x0101


	//----- nvinfo : EIATTR_VRC_CTA_INIT_COUNT
	.align		4
        /*0044*/ 	.byte	0x02, 0x4a
	.zero		1
	.zero		1


	//----- nvinfo : EIATTR_EXIT_INSTR_OFFSETS
	.align		4
        /*0048*/ 	.byte	0x04, 0x1c
        /*004a*/ 	.short	(.L_95 - .L_94)


	//   ....[0]....
.L_94:
        /*004c*/ 	.word	0x00000070


	//   ....[1]....
        /*0050*/ 	.word	0x00000100


	//   ....[2]....
        /*0054*/ 	.word	0x00000120


	//----- nvinfo : EIATTR_CBANK_PARAM_SIZE
	.align		4
.L_95:
        /*0058*/ 	.byte	0x03, 0x19
        /*005a*/ 	.short	0x0014


	//----- nvinfo : EIATTR_PARAM_CBANK
	.align		4
        /*005c*/ 	.byte	0x04, 0x0a
        /*005e*/ 	.short	(.L_97 - .L_96)
	.align		4
.L_96:
        /*0060*/ 	.word	index@(.nv.constant0._Z8max_callPddi)
        /*0064*/ 	.short	0x0380
        /*0066*/ 	.short	0x0014


	//----- nvinfo : EIATTR_SW_WAR
	.align		4
.L_97:
        /*0068*/ 	.byte	0x04, 0x36
        /*006a*/ 	.short	(.L_99 - .L_98)
.L_98:
        /*006c*/ 	.word	0x00000008
.L_99:


//--------------------- .nv.info._Z6updatePdddi   --------------------------
	.section	.nv.info._Z6updatePdddi,"",@"SHT_CUDA_INFO"
	.sectionflags	@""
	.align	4


	//----- nvinfo : EIATTR_CUDA_API_VERSION
	.align		4
        /*0000*/ 	.byte	0x04, 0x37
        /*0002*/ 	.short	(.L_101 - .L_100)
.L_100:
        /*0004*/ 	.word	0x00000082


	//----- nvinfo : EIATTR_KPARAM_INFO
	.align		4
.L_101:
        /*0008*/ 	.byte	0x04, 0x17
        /*000a*/ 	.short	(.L_103 - .L_102)
.L_102:
        /*000c*/ 	.word	0x00000000
        /*0010*/ 	.short	0x0003
        /*0012*/ 	.short	0x0018
        /*0014*/ 	.byte	0x00, 0xf0, 0x11, 0x00


	//----- nvinfo : EIATTR_KPARAM_INFO
	.align		4
.L_103:
        /*0018*/ 	.byte	0x04, 0x17
        /*001a*/ 	.short	(.L_105 - .L_104)
.L_104:
        /*001c*/ 	.word	0x00000000
        /*0020*/ 	.short	0x0002
        /*0022*/ 	.short	0x0010
        /*0024*/ 	.byte	0x00, 0xf0, 0x21, 0x00


	//----- nvinfo : EIATTR_KPARAM_INFO
	.align		4
.L_105:
        /*0028*/ 	.byte	0x04, 0x17
        /*002a*/ 	.short	(.L_107 - .L_106)
.L_106:
        /*002c*/ 	.word	0x00000000
        /*0030*/ 	.short	0x0001
        /*0032*/ 	.short	0x0008
        /*0034*/ 	.byte	0x00, 0xf0, 0x21, 0x00


	//----- nvinfo : EIATTR_KPARAM_INFO
	.align		4
.L_107:
        /*0038*/ 	.byte	0x04, 0x17
        /*003a*/ 	.short	(.L_109 - .L_108)
.L_108:
        /*003c*/ 	.word	0x00000000
        /*0040*/ 	.short	0x0000
        /*0042*/ 	.short	0x0000
        /*0044*/ 	.byte	0x00, 0xf5, 0x21, 0x00


	//----- nvinfo : EIATTR_SPARSE_MMA_MASK
	.align		4
.L_109:
        /*0048*/ 	.byte	0x03, 0x50
        /*004a*/ 	.short	0x0000


	//----- nvinfo : EIATTR_MAXREG_COUNT
	.align		4
        /*004c*/ 	.byte	0x03, 0x1b
        /*004e*/ 	.short	0x00ff


	//----- nvinfo : EIATTR_MERCURY_ISA_VERSION
	.align		4
        /*0050*/ 	.byte	0x03, 0x5f
        /*0052*/ 	.short	0x0101


	//----- nvinfo : EIATTR_VRC_CTA_INIT_COUNT
	.align		4
        /*0054*/ 	.byte	0x02, 0x4a
	.zero		1
	.zero		1


	//----- nvinfo : EIATTR_EXIT_INSTR_OFFSETS
	.align		4
        /*0058*/ 	.byte	0x04, 0x1c
        /*005a*/ 	.short	(.L_111 - .L_110)


	//   ....[0]....
.L_110:
        /*005c*/ 	.word	0x00000070


	//   ....[1]....
        /*0060*/ 	.word	0x00000140


	//----- nvinfo : EIATTR_CBANK_PARAM_SIZE
	.align		4
.L_111:
        /*0064*/ 	.byte	0x03, 0x19
        /*0066*/ 	.short	0x001c


	//----- nvinfo : EIATTR_PARAM_CBANK
	.align		4
        /*0068*/ 	.byte	0x04, 0x0a
        /*006a*/ 	.short	(.L_113 - .L_112)
	.align		4
.L_112:
        /*006c*/ 	.word	index@(.nv.constant0._Z6updatePdddi)
        /*0070*/ 	.short	0x0380
        /*0072*/ 	.short	0x001c


	//----- nvinfo : EIATTR_SW_WAR
	.align		4
.L_113:
        /*0074*/ 	.byte	0x04, 0x36
        /*0076*/ 	.short	(.L_115 - .L_114)
.L_114:
        /*0078*/ 	.word	0x00000008
.L_115:


//--------------------- .nv.info._Z2TSPddddi      --------------------------
	.section	.nv.info._Z2TSPddddi,"",@"SHT_CUDA_INFO"
	.sectionflags	@""
	.align	4


	//----- nvinfo : EIATTR_CUDA_API_VERSION
	.align		4
        /*0000*/ 	.byte	0x04, 0x37
        /*0002*/ 	.short	(.L_117 - .L_116)
.L_116:
        /*0004*/ 	.word	0x00000082


	//----- nvinfo : EIATTR_KPARAM_INFO
	.align		4
.L_117:
        /*0008*/ 	.byte	0x04, 0x17
        /*000a*/ 	.short	(.L_119 - .L_118)
.L_118:
        /*000c*/ 	.word	0x00000000
        /*0010*/ 	.short	0x0004
        /*0012*/ 	.short	0x0020
        /*0014*/ 	.byte	0x00, 0xf0, 0x11, 0x00


	//----- nvinfo : EIATTR_KPARAM_INFO
	.align		4
.L_119:
        /*0018*/ 	.byte	0x04, 0x17
        /*001a*/ 	.short	(.L_121 - .L_120)
.L_120:
        /*001c*/ 	.word	0x00000000
        /*0020*/ 	.short	0x0003
        /*0022*/ 	.short	0x0018
        /*0024*/ 	.byte	0x00, 0xf0, 0x21, 0x00


	//----- nvinfo : EIATTR_KPARAM_INFO
	.align		4
.L_121:
        /*0028*/ 	.byte	0x04, 0x17
        /*002a*/ 	.short	(.L_123 - .L_122)
.L_122:
        /*002c*/ 	.word	0x00000000
        /*0030*/ 	.short	0x0002
        /*0032*/ 	.short	0x0010
        /*0034*/ 	.byte	0x00, 0xf0, 0x21, 0x00


	//----- nvinfo : EIATTR_KPARAM_INFO
	.align		4
.L_123:
        /*0038*/ 	.byte	0x04, 0x17
        /*003a*/ 	.short	(.L_125 - .L_124)
.L_124:
        /*003c*/ 	.word	0x00000000
        /*0040*/ 	.short	0x0001
        /*0042*/ 	.short	0x0008
        /*0044*/ 	.byte	0x00, 0xf0, 0x21, 0x00


	//----- nvinfo : EIATTR_KPARAM_INFO
	.align		4
.L_125:
        /*0048*/ 	.byte	0x04, 0x17
        /*004a*/ 	.short	(.L_127 - .L_126)
.L_126:
        /*004c*/ 	.word	0x00000000
        /*0050*/ 	.short	0x0000
        /*0052*/ 	.short	0x0000
        /*0054*/ 	.byte	0x00, 0xf5, 0x21, 0x00


	//----- nvinfo : EIATTR_SPARSE_MMA_MASK
	.align		4
.L_127:
        /*0058*/ 	.byte	0x03, 0x50
        /*005a*/ 	.short	0x0000


	//----- nvinfo : EIATTR_MAXREG_COUNT
	.align		4
        /*005c*/ 	.byte	0x03, 0x1b
        /*005e*/ 	.short	0x00ff


	//----- nvinfo : EIATTR_MERCURY_ISA_VERSION
	.align		4
        /*0060*/ 	.byte	0x03, 0x5f
        /*0062*/ 	.short	0x0101


	//----- nvinfo : EIATTR_VRC_CTA_INIT_COUNT
	.align		4
        /*0064*/ 	.byte	0x02, 0x4a
	.zero		1
	.zero		1


	//----- nvinfo : EIATTR_EXIT_INSTR_OFFSETS
	.align		4
        /*0068*/ 	.byte	0x04, 0x1c
        /*006a*/ 	.short	(.L_129 - .L_128)


	//   ....[0]....
.L_128:
        /*006c*/ 	.word	0x00000070


	//   ....[1]....
        /*0070*/ 	.word	0x00000ca0


	//----- nvinfo : EIATTR_CRS_STACK_SIZE
	.align		4
.L_129:
        /*0074*/ 	.byte	0x04, 0x1e
        /*0076*/ 	.short	(.L_131 - .L_130)
.L_130:
        /*0078*/ 	.word	0x00000000


	//----- nvinfo : EIATTR_CBANK_PARAM_SIZE
	.align		4
.L_131:
        /*007c*/ 	.byte	0x03, 0x19
        /*007e*/ 	.short	0x0024


	//----- nvinfo : EIATTR_PARAM_CBANK
	.align		4
        /*0080*/ 	.byte	0x04, 0x0a
        /*0082*/ 	.short	(.L_133 - .L_132)
	.align		4
.L_132:
        /*0084*/ 	.word	index@(.nv.constant0._Z2TSPddddi)
        /*0088*/ 	.short	0x0380
        /*008a*/ 	.short	0x0024


	//----- nvinfo : EIATTR_SW_WAR
	.align		4
.L_133:
        /*008c*/ 	.byte	0x04, 0x36
        /*008e*/ 	.short	(.L_135 - .L_134)
.L_134:
        /*0090*/ 	.word	0x00000008
.L_135:


//--------------------- .nv.callgraph             --------------------------
	.section	.nv.callgraph,"",@"SHT_CUDA_CALLGRAPH"
	.align	4
	.sectionentsize	8
	.align		4
        /*0000*/ 	.word	0x00000000
	.align		4
        /*0004*/ 	.word	0xffffffff
	.align		4
        /*0008*/ 	.word	0x00000000
	.align		4
        /*000c*/ 	.word	0xfffffffe
	.align		4
        /*0010*/ 	.word	0x00000000
	.align		4
        /*0014*/ 	.word	0xfffffffd
	.align		4
        /*0018*/ 	.word	0x00000000
	.align		4
        /*001c*/ 	.word	0xfffffffc


//--------------------- .text._Z9Early_PutPdS_di  --------------------------
	.section	.text._Z9Early_PutPdS_di,"ax",@progbits
	.align	128
        .global         _Z9Early_PutPdS_di
        .type           _Z9Early_PutPdS_di,@function
        .size           _Z9Early_PutPdS_di,(.L_x_35 - _Z9Early_PutPdS_di)
        .other          _Z9Early_PutPdS_di,@"STO_CUDA_ENTRY STV_DEFAULT"
_Z9Early_PutPdS_di:
.text._Z9Early_PutPdS_di:
[----:B------:R-:W-:Y:S01]  /*0000*/  LDC R1, c[0x0][0x37c] ;  /* 0x0000df00ff017b82 */ /* 0x000fe20000000800 */
[----:B------:R-:W0:Y:S07]  /*0010*/  S2R R0, SR_TID.X ;  /* 0x0000000000007919 */ /* 0x000e2e0000002100 */
[----:B------:R-:W1:Y:S01]  /*0020*/  LDC R5, c[0x0][0x398] ;  /* 0x0000e600ff057b82 */ /* 0x000e620000000800 */
[----:B------:R-:W0:Y:S01]  /*0030*/  LDCU UR4, c[0x0][0x360] ;  /* 0x00006c00ff0477ac */ /* 0x000e220008000800 */
[----:B------:R-:W0:Y:S02]  /*0040*/  S2R R3, SR_CTAID.X ;  /* 0x0000000000037919 */ /* 0x000e240000002500 */
[----:B0-----:R-:W-:-:S05]  /*0050*/  IMAD R0, R3, UR4, R0 ;  /* 0x0000000403007c24 */ /* 0x001fca000f8e0200 */
[----:B-1----:R-:W-:-:S13]  /*0060*/  ISETP.NE.AND P0, PT, R0, R5, PT ;  /* 0x000000050000720c */ /* 0x002fda0003f05270 */
[----:B------:R-:W-:Y:S05]  /*0070*/  @P0 EXIT ;  /* 0x000000000000094d */ /* 0x000fea0003800000 */
[----:B------:R-:W0:Y:S01]  /*0080*/  LDC.64 R2, c[0x0][0x380] ;  /* 0x0000e000ff027b82 */ /* 0x000e220000000a00 */
[----:B------:R-:W1:Y:S01]  /*0090*/  LDCU.64 UR4, c[0x0][0x358] ;  /* 0x00006b00ff0477ac */ /* 0x000e620008000a00 */
[----:B------:R-:W2:Y:S06]  /*00a0*/  LDCU.64 UR6, c[0x0][0x390] ;  /* 0x00007200ff0677ac */ /* 0x000eac0008000a00 */
[----:B------:R-:W3:Y:S01]  /*00b0*/  LDC.64 R6, c[0x0][0x388] ;  /* 0x0000e200ff067b82 */ /* 0x000ee20000000a00 */
[----:B0-----:R-:W-:-:S06]  /*00c0*/  IMAD.WIDE R2, R5, 0x8, R2 ;  /* 0x0000000805027825 */ /* 0x001fcc00078e0202 */
[----:B-1----:R-:W2:Y:S01]  /*00d0*/  LDG.E.64 R2, desc[UR4][R2.64] ;  /* 0x0000000402027981 */ /* 0x002ea2000c1e1b00 */
[----:B---3--:R-:W-:-:S05]  /*00e0*/  IMAD.WIDE R6, R5, 0x8, R6 ;  /* 0x0000000805067825 */ /* 0x008fca00078e0206 */
[----:B------:R-:W3:Y:S01]  /*00f0*/  LDG.E.64 R8, desc[UR4][R6.64] ;  /* 0x0000000406087981 */ /* 0x000ee2000c1e1b00 */
[----:B--2---:R-:W-:-:S08]  /*0100*/  DADD R4, -R2, UR6 ;  /* 0x0000000602047e29 */ /* 0x004fd00008000100 */
[----:B---3--:R-:W-:-:S14]  /*0110*/  DSETP.GT.AND P0, PT, R4, R8, PT ;  /* 0x000000080400722a */ /* 0x008fdc0003f04000 */
[----:B------:R-:W-:Y:S05]  /*0120*/  @!P0 EXIT ;  /* 0x000000000000894d */ /* 0x000fea0003800000 */
[----:B------:R-:W-:Y:S01]  /*0130*/  STG.E.64 desc[UR4][R6.64], R4 ;  /* 0x0000000406007986 */ /* 0x000fe2000c101b04 */
[----:B------:R-:W-:Y:S05]  /*0140*/  EXIT ;  /* 0x000000000000794d */ /* 0x000fea0003800000 */
.L_x_0:
[----:B------:R-:W-:-:S00]  /*0150*/  BRA `(.L_x_0) ;  /* 0xfffffffc00fc7947 */ /* 0x000fc0000383ffff */
[----:B------:R-:W-:-:S00]  /*0160*/  NOP ;  /* 0x0000000000007918 */ /* 0x000fc00000000000 */
        /* <DEDUP_REMOVED lines=9> */
.L_x_35:


//--------------------- .text._Z10Early_callPdS_di --------------------------
	.section	.text._Z10Early_callPdS_di,"ax",@progbits
	.align	128
        .global         _Z10Early_callPdS_di
        .type           _Z10Early_callPdS_di,@function
        .size           _Z10Early_callPdS_di,(.L_x_36 - _Z10Early_callPdS_di)
        .other          _Z10Early_callPdS_di,@"STO_CUDA_ENTRY STV_DEFAULT"
_Z10Early_callPdS_di:
.text._Z10Early_callPdS_di:
        /* <DEDUP_REMOVED lines=16> */
[----:B--2---:R-:W-:-:S08]  /*0100*/  DADD R4, R2, -UR6 ;  /* 0x8000000602047e29 */ /* 0x004fd00008000000 */
[----:B---3--:R-:W-:-:S14]  /*0110*/  DSETP.GT.AND P0, PT, R4, R8, PT ;  /* 0x000000080400722a */ /* 0x008fdc0003f04000 */
[----:B------:R-:W-:Y:S05]  /*0120*/  @!P0 EXIT ;  /* 0x000000000000894d */ /* 0x000fea0003800000 */
[----:B------:R-:W-:Y:S01]  /*0130*/  STG.E.64 desc[UR4][R6.64], R4 ;  /* 0x0000000406007986 */ /* 0x000fe2000c101b04 */
[----:B------:R-:W-:Y:S05]  /*0140*/  EXIT ;  /* 0x000000000000794d */ /* 0x000fea0003800000 */
.L_x_1:
        /* <DEDUP_REMOVED lines=11> */
.L_x_36:


//--------------------- .text._Z7max_putPddi      --------------------------
	.section	.text._Z7max_putPddi,"ax",@progbits
	.align	128
        .global         _Z7max_putPddi
        .type           _Z7max_putPddi,@function
        .size           _Z7max_putPddi,(.L_x_37 - _Z7max_putPddi)
        .other          _Z7max_putPddi,@"STO_CUDA_ENTRY STV_DEFAULT"
_Z7max_putPddi:
.text._Z7max_putPddi:
[----:B------:R-:W-:Y:S01]  /*0000*/  LDC R1, c[0x0][0x37c] ;  /* 0x0000df00ff017b82 */ /* 0x000fe20000000800 */
[----:B------:R-:W0:Y:S01]  /*0010*/  S2R R5, SR_TID.X ;  /* 0x0000000000057919 */ /* 0x000e220000002100 */
[----:B------:R-:W0:Y:S01]  /*0020*/  LDCU UR4, c[0x0][0x360] ;  /* 0x00006c00ff0477ac */ /* 0x000e220008000800 */
[----:B------:R-:W0:Y:S01]  /*0030*/  S2R R0, SR_CTAID.X ;  /* 0x0000000000007919 */ /* 0x000e220000002500 */
[----:B------:R-:W1:Y:S01]  /*0040*/  LDCU UR5, c[0x0][0x390] ;  /* 0x00007200ff0577ac */ /* 0x000e620008000800 */
[----:B0-----:R-:W-:-:S05]  /*0050*/  IMAD R5, R0, UR4, R5 ;  /* 0x0000000400057c24 */ /* 0x001fca000f8e0205 */
[----:B-1----:R-:W-:-:S13]  /*0060*/  ISETP.GT.AND P0, PT, R5, UR5, PT ;  /* 0x0000000505007c0c */ /* 0x002fda000bf04270 */
[----:B------:R-:W-:Y:S05]  /*0070*/  @P0 EXIT ;  /* 0x000000000000094d */ /* 0x000fea0003800000 */
[----:B------:R-:W0:Y:S01]  /*0080*/  LDC.64 R2, c[0x0][0x380] ;  /* 0x0000e000ff027b82 */ /* 0x000e220000000a00 */
[----:B------:R-:W1:Y:S07]  /*0090*/  LDCU.64 UR4, c[0x0][0x358] ;  /* 0x00006b00ff0477ac */ /* 0x000e6e0008000a00 */
[----:B------:R-:W2:Y:S01]  /*00a0*/  LDC.64 R6, c[0x0][0x388] ;  /* 0x0000e200ff067b82 */ /* 0x000ea20000000a00 */
[----:B0-----:R-:W-:-:S05]  /*00b0*/  IMAD.WIDE R2, R5, 0x8, R2 ;  /* 0x0000000805027825 */ /* 0x001fca00078e0202 */
[----:B-1----:R-:W2:Y:S02]  /*00c0*/  LDG.E.64 R4, desc[UR4][R2.64] ;  /* 0x0000000402047981 */ /* 0x002ea4000c1e1b00 */
[----:B--2---:R-:W-:-:S08]  /*00d0*/  DADD R4, -R4, R6 ;  /* 0x0000000004047229 */ /* 0x004fd00000000106 */
[----:B------:R-:W-:-:S14]  /*00e0*/  DSETP.GEU.AND P0, PT, R4, RZ, PT ;  /* 0x000000ff0400722a */ /* 0x000fdc0003f0e000 */
[----:B------:R0:W-:Y:S01]  /*00f0*/  @!P0 STG.E.64 desc[UR4][R2.64], RZ ;  /* 0x000000ff02008986 */ /* 0x0001e2000c101b04 */
[----:B------:R-:W-:Y:S05]  /*0100*/  @!P0 EXIT ;  /* 0x000000000000894d */ /* 0x000fea0003800000 */
[----:B------:R-:W-:Y:S01]  /*0110*/  STG.E.64 desc[UR4][R2.64], R4 ;  /* 0x0000000402007986 */ /* 0x000fe2000c101b04 */
[----:B------:R-:W-:Y:S05]  /*0120*/  EXIT ;  /* 0x000000000000794d */ /* 0x000fea0003800000 */
.L_x_2:
        /* <DEDUP_REMOVED lines=13> */
.L_x_37:


//--------------------- .text._Z8max_callPddi     --------------------------
	.section	.text._Z8max_callPddi,"ax",@progbits
	.align	128
        .global         _Z8max_callPddi
        .type           _Z8max_callPddi,@function
        .size           _Z8max_callPddi,(.L_x_38 - _Z8max_callPddi)
        .other          _Z8max_callPddi,@"STO_CUDA_ENTRY STV_DEFAULT"
_Z8max_callPddi:
.text._Z8max_callPddi:
        /* <DEDUP_REMOVED lines=13> */
[----:B--2---:R-:W-:-:S08]  /*00d0*/  DADD R4, R4, -R6 ;  /* 0x0000000004047229 */ /* 0x004fd00000000806 */
[----:B------:R-:W-:-:S14]  /*00e0*/  DSETP.GEU.AND P0, PT, R4, RZ, PT ;  /* 0x000000ff0400722a */ /* 0x000fdc0003f0e000 */
[----:B------:R0:W-:Y:S01]  /*00f0*/  @!P0 STG.E.64 desc[UR4][R2.64], RZ ;  /* 0x000000ff02008986 */ /* 0x0001e2000c101b04 */
[----:B------:R-:W-:Y:S05]  /*0100*/  @!P0 EXIT ;  /* 0x000000000000894d */ /* 0x000fea0003800000 */
[----:B------:R-:W-:Y:S01]  /*0110*/  STG.E.64 desc[UR4][R2.64], R4 ;  /* 0x0000000402007986 */ /* 0x000fe2000c101b04 */
[----:B------:R-:W-:Y:S05]  /*0120*/  EXIT ;  /* 0x000000000000794d */ /* 0x000fea0003800000 */
.L_x_3:
        /* <DEDUP_REMOVED lines=13> */
.L_x_38:


//--------------------- .text._Z6updatePdddi      --------------------------
	.section	.text._Z6updatePdddi,"ax",@progbits
	.align	128
        .global         _Z6updatePdddi
        .type           _Z6updatePdddi,@function
        .size           _Z6updatePdddi,(.L_x_39 - _Z6updatePdddi)
        .other          _Z6updatePdddi,@"STO_CUDA_ENTRY STV_DEFAULT"
_Z6updatePdddi:
.text._Z6updatePdddi:
[----:B------:R-:W-:Y:S01]  /*0000*/  LDC R1, c[0x0][0x37c] ;  /* 0x0000df00ff017b82 */ /* 0x000fe20000000800 */
[----:B------:R-:W0:Y:S07]  /*0010*/  S2R R5, SR_TID.X ;  /* 0x0000000000057919 */ /* 0x000e2e0000002100 */
[----:B------:R-:W0:Y:S01]  /*0020*/  S2UR UR4, SR_CTAID.X ;  /* 0x00000000000479c3 */ /* 0x000e220000002500 */
[----:B------:R-:W1:Y:S07]  /*0030*/  LDCU UR5, c[0x0][0x398] ;  /* 0x00007300ff0577ac */ /* 0x000e6e0008000800 */
[----:B------:R-:W0:Y:S02]  /*0040*/  LDC R0, c[0x0][0x360] ;  /* 0x0000d800ff007b82 */ /* 0x000e240000000800 */
[----:B0-----:R-:W-:-:S05]  /*0050*/  IMAD R5, R0, UR4, R5 ;  /* 0x0000000400057c24 */ /* 0x001fca000f8e0205 */
[----:B-1----:R-:W-:-:S13]  /*0060*/  ISETP.GT.AND P0, PT, R5, UR5, PT ;  /* 0x0000000505007c0c */ /* 0x002fda000bf04270 */
[----:B------:R-:W-:Y:S05]  /*0070*/  @P0 EXIT ;  /* 0x000000000000094d */ /* 0x000fea0003800000 */
[----:B------:R-:W0:Y:S01]  /*0080*/  LDC.64 R2, c[0x0][0x380] ;  /* 0x0000e000ff027b82 */ /* 0x000e220000000a00 */
[----:B------:R-:W1:Y:S01]  /*0090*/  LDCU.64 UR4, c[0x0][0x358] ;  /* 0x00006b00ff0477ac */ /* 0x000e620008000a00 */
[----:B------:R-:W2:Y:S06]  /*00a0*/  LDCU.64 UR6, c[0x0][0x390] ;  /* 0x00007200ff0677ac */ /* 0x000eac0008000a00 */
[----:B------:R-:W3:Y:S01]  /*00b0*/  LDC.64 R10, c[0x0][0x388] ;  /* 0x0000e200ff0a7b82 */ /* 0x000ee20000000a00 */
[----:B0-----:R-:W-:-:S05]  /*00c0*/  IMAD.WIDE R2, R5, 0x8, R2 ;  /* 0x0000000805027825 */ /* 0x001fca00078e0202 */
[----:B-1----:R-:W4:Y:S04]  /*00d0*/  LDG.E.64 R4, desc[UR4][R2.64+0x8] ;  /* 0x0000080402047981 */ /* 0x002f28000c1e1b00 */
[----:B------:R-:W5:Y:S01]  /*00e0*/  LDG.E.64 R8, desc[UR4][R2.64] ;  /* 0x0000000402087981 */ /* 0x000f62000c1e1b00 */
[----:B---3--:R-:W-:Y:S02]  /*00f0*/  DADD R6, -R10, 1 ;  /* 0x3ff000000a067429 */ /* 0x008fe40000000100 */
[----:B----4-:R-:W-:-:S06]  /*0100*/  DMUL R4, R4, R10 ;  /* 0x0000000a04047228 */ /* 0x010fcc0000000000 */
[----:B-----5:R-:W-:-:S08]  /*0110*/  DMUL R6, R6, R8 ;  /* 0x0000000806067228 */ /* 0x020fd00000000000 */
[----:B--2---:R-:W-:-:S07]  /*0120*/  DFMA R4, R4, UR6, R6 ;  /* 0x0000000604047c2b */ /* 0x004fce0008000006 */
[----:B------:R-:W-:Y:S01]  /*0130*/  STG.E.64 desc[UR4][R2.64], R4 ;  /* 0x0000000402007986 */ /* 0x000fe2000c101b04 */
[----:B------:R-:W-:Y:S05]  /*0140*/  EXIT ;  /* 0x000000000000794d */ /* 0x000fea0003800000 */
.L_x_4:
        /* <DEDUP_REMOVED lines=11> */
.L_x_39:


//--------------------- .text._Z2TSPddddi         --------------------------
	.section	.text._Z2TSPddddi,"ax",@progbits
	.align	128
        .global         _Z2TSPddddi
        .type           _Z2TSPddddi,@function
        .size           _Z2TSPddddi,(.L_x_34 - _Z2TSPddddi)
        .other          _Z2TSPddddi,@"STO_CUDA_ENTRY STV_DEFAULT"
_Z2TSPddddi:
.text._Z2TSPddddi:
[----:B------:R-:W0:Y:S01]  /*0000*/  LDC R1, c[0x0][0x37c] ;  /* 0x0000df00ff017b82 */ /* 0x000e220000000800 */
[----:B------:R-:W1:Y:S01]  /*0010*/  S2R R2, SR_TID.X ;  /* 0x0000000000027919 */ /* 0x000e620000002100 */
[----:B------:R-:W1:Y:S01]  /*0020*/  LDCU UR4, c[0x0][0x360] ;  /* 0x00006c00ff0477ac */ /* 0x000e620008000800 */
[----:B------:R-:W1:Y:S01]  /*0030*/  S2R R3, SR_CTAID.X ;  /* 0x0000000000037919 */ /* 0x000e620000002500 */
[----:B------:R-:W2:Y:S01]  /*0040*/  LDCU UR5, c[0x0][0x3a0] ;  /* 0x00007400ff0577ac */ /* 0x000ea20008000800 */
[----:B-1----:R-:W-:-:S05]  /*0050*/  IMAD R2, R3, UR4, R2 ;  /* 0x0000000403027c24 */ /* 0x002fca000f8e0202 */
[----:B--2---:R-:W-:-:S13]  /*0060*/  ISETP.GT.AND P0, PT, R2, UR5, PT ;  /* 0x0000000502007c0c */ /* 0x004fda000bf04270 */
[----:B0-----:R-:W-:Y:S05]  /*0070*/  @P0 EXIT ;  /* 0x000000000000094d */ /* 0x001fea0003800000 */
[----:B------:R-:W-:Y:S01]  /*0080*/  IADD3 R6, PT, PT, -R2, UR5, RZ ;  /* 0x0000000502067c10 */ /* 0x000fe2000fffe1ff */
[----:B------:R-:W-:Y:S01]  /*0090*/  BSSY.RECONVERGENT B7, `(.L_x_5) ;  /* 0x000005c000077945 */ /* 0x000fe20003800200 */
[----:B------:R-:W-:Y:S02]  /*00a0*/  IMAD.MOV.U32 R4, RZ, RZ, 0x0 ;  /* 0x00000000ff047424 */ /* 0x000fe400078e00ff */
[----:B------:R-:W-:Y:S01]  /*00b0*/  ISETP.NE.AND P0, PT, R6, RZ, PT ;  /* 0x000000ff0600720c */ /* 0x000fe20003f05270 */
[----:B------:R-:W-:-:S12]  /*00c0*/  IMAD.MOV.U32 R5, RZ, RZ, 0x3ff00000 ;  /* 0x3ff00000ff057424 */ /* 0x000fd800078e00ff */
[----:B------:R-:W-:Y:S05]  /*00d0*/  @!P0 BRA `(.L_x_6) ;  /* 0x00000004005c8947 */ /* 0x000fea0003800000 */
[----:B------:R-:W-:-:S13]  /*00e0*/  ISETP.NE.AND P0, PT, R6, 0x1, PT ;  /* 0x000000010600780c */ /* 0x000fda0003f05270 */
[----:B------:R-:W-:Y:S05]  /*00f0*/  @!P0 BRA `(.L_x_7) ;  /* 0x0000000400488947 */ /* 0x000fea0003800000 */
[----:B------:R-:W-:-:S13]  /*0100*/  ISETP.GT.AND P0, PT, R6, -0x1, PT ;  /* 0xffffffff0600780c */ /* 0x000fda0003f04270 */
[----:B------:R-:W-:Y:S05]  /*0110*/  @P0 BRA `(.L_x_8) ;  /* 0x0000000000700947 */ /* 0x000fea0003800000 */
[----:B------:R-:W0:Y:S01]  /*0120*/  LDCU.64 UR4, c[0x0][0x398] ;  /* 0x00007300ff0477ac */ /* 0x000e220008000a00 */
[----:B------:R-:W-:Y:S01]  /*0130*/  IMAD.MOV R6, RZ, RZ, -R6 ;  /* 0x000000ffff067224 */ /* 0x000fe200078e0a06 */
[----:B------:R-:W-:Y:S01]  /*0140*/  MOV R20, 0x190 ;  /* 0x0000019000147802 */ /* 0x000fe20000000f00 */
[----:B------:R-:W-:Y:S01]  /*0150*/  IMAD.MOV.U32 R21, RZ, RZ, 0x0 ;  /* 0x00000000ff157424 */ /* 0x000fe200078e00ff */
[----:B0-----:R-:W-:Y:S01]  /*0160*/  MOV R4, UR4 ;  /* 0x0000000400047c02 */ /* 0x001fe20008000f00 */
[----:B------:R-:W-:-:S07]  /*0170*/  IMAD.U32 R5, RZ, RZ, UR5 ;  /* 0x00000005ff057e24 */ /* 0x000fce000f8e00ff */
[----:B------:R-:W-:Y:S05]  /*0180*/  CALL.REL.NOINC `($_Z2TSPddddi$_Z7power_ddRKi) ;  /* 0x0000000800c87944 */ /* 0x000fea0003c00000 */
[----:B------:R-:W0:Y:S01]  /*0190*/  MUFU.RCP64H R7, R5 ;  /* 0x0000000500077308 */ /* 0x000e220000001800 */
[----:B------:R-:W-:Y:S01]  /*01a0*/  VIADD R6, R5, 0x300402 ;  /* 0x0030040205067836 */ /* 0x000fe20000000000 */
[----:B------:R-:W-:Y:S01]  /*01b0*/  MOV R12, R4 ;  /* 0x00000004000c7202 */ /* 0x000fe20000000f00 */
[----:B------:R-:W-:Y:S01]  /*01c0*/  IMAD.MOV.U32 R13, RZ, RZ, R5 ;  /* 0x000000ffff0d7224 */ /* 0x000fe200078e0005 */
[----:B------:R-:W-:Y:S02]  /*01d0*/  BSSY.RECONVERGENT B6, `(.L_x_9) ;  /* 0x000000f000067945 */ /* 0x000fe40003800200 */
[----:B------:R-:W-:-:S03]  /*01e0*/  FSETP.GEU.AND P0, PT, |R6|, 5.8789094863358348022e-39, PT ;  /* 0x004004020600780b */ /* 0x000fc60003f0e200 */
[----:B0-----:R-:W-:-:S08]  /*01f0*/  DFMA R8, -R12, R6, 1 ;  /* 0x3ff000000c08742b */ /* 0x001fd00000000106 */
[----:B------:R-:W-:-:S08]  /*0200*/  DFMA R8, R8, R8, R8 ;  /* 0x000000080808722b */ /* 0x000fd00000000008 */
[----:B------:R-:W-:-:S08]  /*0210*/  DFMA R8, R6, R8, R6 ;  /* 0x000000080608722b */ /* 0x000fd00000000006 */
[----:B------:R-:W-:-:S08]  /*0220*/  DFMA R10, -R12, R8, 1 ;  /* 0x3ff000000c0a742b */ /* 0x000fd00000000108 */
[----:B------:R-:W-:Y:S01]  /*0230*/  DFMA R4, R8, R10, R8 ;  /* 0x0000000a0804722b */ /* 0x000fe20000000008 */
[----:B------:R-:W-:Y:S10]  /*0240*/  @P0 BRA `(.L_x_10) ;  /* 0x00000000001c0947 */ /* 0x000ff40003800000 */
[----:B------:R-:W-:Y:S01]  /*0250*/  LOP3.LUT R6, R13, 0x7fffffff, RZ, 0xc0, !PT ;  /* 0x7fffffff0d067812 */ /* 0x000fe200078ec0ff */
[----:B------:R-:W-:Y:S01]  /*0260*/  IMAD.MOV.U32 R4, RZ, RZ, R12 ;  /* 0x000000ffff047224 */ /* 0x000fe200078e000c */
[----:B------:R-:W-:Y:S01]  /*0270*/  MOV R20, 0x2c0 ;  /* 0x000002c000147802 */ /* 0x000fe20000000f00 */
[----:B------:R-:W-:Y:S01]  /*0280*/  IMAD.MOV.U32 R5, RZ, RZ, R13 ;  /* 0x000000ffff057224 */ /* 0x000fe200078e000d */
[----:B------:R-:W-:Y:S01]  /*0290*/  IADD3 R6, PT, PT, R6, -0x100000, RZ ;  /* 0xfff0000006067810 */ /* 0x000fe20007ffe0ff */
[----:B------:R-:W-:-:S07]  /*02a0*/  IMAD.MOV.U32 R21, RZ, RZ, 0x0 ;  /* 0x00000000ff157424 */ /* 0x000fce00078e00ff */
[----:B------:R-:W-:Y:S05]  /*02b0*/  CALL.REL.NOINC `($__internal_0_$__cuda_sm20_dblrcp_rn_slowpath_v3) ;  /* 0x0000000c00b47944 */ /* 0x000fea0003c00000 */
.L_x_10:
[----:B------:R-:W-:Y:S05]  /*02c0*/  BSYNC.RECONVERGENT B6 ;  /* 0x0000000000067941 */ /* 0x000fea0003800200 */
.L_x_9:
[----:B------:R-:W-:Y:S05]  /*02d0*/  BRA `(.L_x_6) ;  /* 0x0000000000dc7947 */ /* 0x000fea0003800000 */
.L_x_8:
[----:B------:R-:W-:-:S04]  /*02e0*/  LOP3.LUT R0, R6, 0x1, RZ, 0xc0, !PT ;  /* 0x0000000106007812 */ /* 0x000fc800078ec0ff */
[----:B------:R-:W-:-:S13]  /*02f0*/  ISETP.NE.U32.AND P0, PT, R0, 0x1, PT ;  /* 0x000000010000780c */ /* 0x000fda0003f05070 */
[----:B------:R-:W-:Y:S05]  /*0300*/  @!P0 BRA `(.L_x_11) ;  /* 0x0000000000248947 */ /* 0x000fea0003800000 */
[----:B------:R-:W0:Y:S01]  /*0310*/  LDCU.64 UR4, c[0x0][0x398] ;  /* 0x00007300ff0477ac */ /* 0x000e220008000a00 */
[----:B------:R-:W-:Y:S02]  /*0320*/  SHF.R.U32.HI R6, RZ, 0x1, R6 ;  /* 0x00000001ff067819 */ /* 0x000fe40000011606 */
[----:B------:R-:W-:Y:S02]  /*0330*/  MOV R20, 0x380 ;  /* 0x0000038000147802 */ /* 0x000fe40000000f00 */
[----:B------:R-:W-:Y:S01]  /*0340*/  MOV R21, 0x0 ;  /* 0x0000000000157802 */ /* 0x000fe20000000f00 */
[----:B0-----:R-:W-:Y:S02]  /*0350*/  IMAD.U32 R4, RZ, RZ, UR4 ;  /* 0x00000004ff047e24 */ /* 0x001fe4000f8e00ff */
[----:B------:R-:W-:-:S07]  /*0360*/  IMAD.U32 R5, RZ, RZ, UR5 ;  /* 0x00000005ff057e24 */ /* 0x000fce000f8e00ff */
[----:B------:R-:W-:Y:S05]  /*0370*/  CALL.REL.NOINC `($_Z2TSPddddi$_Z7power_ddRKi) ;  /* 0x00000008004c7944 */ /* 0x000fea0003c00000 */
[----:B------:R-:W-:Y:S01]  /*0380*/  DMUL R4, R4, R4 ;  /* 0x0000000404047228 */ /* 0x000fe20000000000 */
[----:B------:R-:W-:Y:S10]  /*0390*/  BRA `(.L_x_6) ;  /* 0x0000000000ac7947 */ /* 0x000ff40003800000 */
.L_x_11:
[----:B------:R-:W-:-:S05]  /*03a0*/  IMAD R0, R6, -0x55555555, RZ ;  /* 0xaaaaaaab06007824 */ /* 0x000fca00078e02ff */
[----:B------:R-:W-:-:S13]  /*03b0*/  ISETP.GT.U32.AND P0, PT, R0, 0x55555555, PT ;  /* 0x555555550000780c */ /* 0x000fda0003f04070 */
[----:B------:R-:W-:Y:S05]  /*03c0*/  @P0 BRA `(.L_x_12) ;  /* 0x00000000002c0947 */ /* 0x000fea0003800000 */
[----:B------:R-:W0:Y:S01]  /*03d0*/  LDCU.64 UR4, c[0x0][0x398] ;  /* 0x00007300ff0477ac */ /* 0x000e220008000a00 */
[----:B------:R-:W-:Y:S01]  /*03e0*/  IMAD.HI.U32 R6, R6, -0x55555555, RZ ;  /* 0xaaaaaaab06067827 */ /* 0x000fe200078e00ff */
[----:B------:R-:W-:-:S03]  /*03f0*/  MOV R20, 0x450 ;  /* 0x0000045000147802 */ /* 0x000fc60000000f00 */
[----:B------:R-:W-:Y:S01]  /*0400*/  IMAD.MOV.U32 R21, RZ, RZ, 0x0 ;  /* 0x00000000ff157424 */ /* 0x000fe200078e00ff */
[----:B------:R-:W-:Y:S01]  /*0410*/  SHF.R.U32.HI R6, RZ, 0x1, R6 ;  /* 0x00000001ff067819 */ /* 0x000fe20000011606 */
[----:B0-----:R-:W-:Y:S02]  /*0420*/  IMAD.U32 R4, RZ, RZ, UR4 ;  /* 0x00000004ff047e24 */ /* 0x001fe4000f8e00ff */
[----:B------:R-:W-:-:S07]  /*0430*/  IMAD.U32 R5, RZ, RZ, UR5 ;  /* 0x00000005ff057e24 */ /* 0x000fce000f8e00ff */
[----:B------:R-:W-:Y:S05]  /*0440*/  CALL.REL.NOINC `($_Z2TSPddddi$_Z7power_ddRKi) ;  /* 0x0000000800187944 */ /* 0x000fea0003c00000 */
[----:B------:R-:W-:-:S08]  /*0450*/  DMUL R6, R4, R4 ;  /* 0x0000000404067228 */ /* 0x000fd00000000000 */
[----:B------:R-:W-:Y:S01]  /*0460*/  DMUL R4, R6, R4 ;  /* 0x0000000406047228 */ /* 0x000fe20000000000 */
[----:B------:R-:W-:Y:S10]  /*0470*/  BRA `(.L_x_6) ;  /* 0x0000000000747947 */ /* 0x000ff40003800000 */
.L_x_12:
[----:B------:R-:W-:-:S05]  /*0480*/  IMAD R0, R6, -0x33333333, RZ ;  /* 0xcccccccd06007824 */ /* 0x000fca00078e02ff */
[----:B------:R-:W-:-:S13]  /*0490*/  ISETP.GT.U32.AND P0, PT, R0, 0x33333333, PT ;  /* 0x333333330000780c */ /* 0x000fda0003f04070 */
[----:B------:R-:W-:Y:S05]  /*04a0*/  @P0 BRA `(.L_x_13) ;  /* 0x0000000000340947 */ /* 0x000fea0003800000 */
[----:B------:R-:W0:Y:S01]  /*04b0*/  LDCU.64 UR4, c[0x0][0x398] ;  /* 0x00007300ff0477ac */ /* 0x000e220008000a00 */
[----:B------:R-:W-:Y:S01]  /*04c0*/  IMAD.HI.U32 R6, R6, -0x33333333, RZ ;  /* 0xcccccccd06067827 */ /* 0x000fe200078e00ff */
[----:B------:R-:W-:-:S03]  /*04d0*/  MOV R20, 0x530 ;  /* 0x0000053000147802 */ /* 0x000fc60000000f00 */
[----:B------:R-:W-:Y:S01]  /*04e0*/  IMAD.MOV.U32 R21, RZ, RZ, 0x0 ;  /* 0x00000000ff157424 */ /* 0x000fe200078e00ff */
[----:B------:R-:W-:Y:S02]  /*04f0*/  SHF.R.U32.HI R6, RZ, 0x2, R6 ;  /* 0x00000002ff067819 */ /* 0x000fe40000011606 */
[----:B0-----:R-:W-:Y:S01]  /*0500*/  MOV R4, UR4 ;  /* 0x0000000400047c02 */ /* 0x001fe20008000f00 */
[----:B------:R-:W-:-:S07]  /*0510*/  IMAD.U32 R5, RZ, RZ, UR5 ;  /* 0x00000005ff057e24 */ /* 0x000fce000f8e00ff */
[----:B------:R-:W-:Y:S05]  /*0520*/  CALL.REL.NOINC `($_Z2TSPddddi$_Z7power_ddRKi) ;  /* 0x0000000400e07944 */ /* 0x000fea0003c00000 */
[----:B------:R-:W-:-:S08]  /*0530*/  DMUL R6, R4, R4 ;  /* 0x0000000404067228 */ /* 0x000fd00000000000 */
[----:B------:R-:W-:-:S08]  /*0540*/  DMUL R6, R6, R4 ;  /* 0x0000000406067228 */ /* 0x000fd00000000000 */
[----:B------:R-:W-:-:S08]  /*0550*/  DMUL R6, R6, R4 ;  /* 0x0000000406067228 */ /* 0x000fd00000000000 */
[----:B------:R-:W-:Y:S01]  /*0560*/  DMUL R4, R6, R4 ;  /* 0x0000000406047228 */ /* 0x000fe20000000000 */
[----:B------:R-:W-:Y:S10]  /*0570*/  BRA `(.L_x_6) ;  /* 0x0000000000347947 */ /* 0x000ff40003800000 */
.L_x_13:
[----:B------:R-:W0:Y:S01]  /*0580*/  LDCU.64 UR4, c[0x0][0x398] ;  /* 0x00007300ff0477ac */ /* 0x000e220008000a00 */
[----:B------:R-:W-:Y:S01]  /*0590*/  VIADD R6, R6, 0xffffffff ;  /* 0xffffffff06067836 */ /* 0x000fe20000000000 */
[----:B------:R-:W-:Y:S01]  /*05a0*/  MOV R20, 0x5f0 ;  /* 0x000005f000147802 */ /* 0x000fe20000000f00 */
[----:B------:R-:W-:Y:S01]  /*05b0*/  IMAD.MOV.U32 R21, RZ, RZ, 0x0 ;  /* 0x00000000ff157424 */ /* 0x000fe200078e00ff */
[----:B0-----:R-:W-:Y:S01]  /*05c0*/  MOV R4, UR4 ;  /* 0x0000000400047c02 */ /* 0x001fe20008000f00 */
[----:B------:R-:W-:-:S07]  /*05d0*/  IMAD.U32 R5, RZ, RZ, UR5 ;  /* 0x00000005ff057e24 */ /* 0x000fce000f8e00ff */
[----:B------:R-:W-:Y:S05]  /*05e0*/  CALL.REL.NOINC `($_Z2TSPddddi$_Z7power_ddRKi) ;  /* 0x0000000400b07944 */ /* 0x000fea0003c00000 */
[----:B------:R-:W0:Y:S02]  /*05f0*/  LDCU.64 UR4, c[0x0][0x398] ;  /* 0x00007300ff0477ac */ /* 0x000e240008000a00 */
[----:B0-----:R-:W-:Y:S01]  /*0600*/  DMUL R4, R4, UR4 ;  /* 0x0000000404047c28 */ /* 0x001fe20008000000 */
[----:B------:R-:W-:Y:S10]  /*0610*/  BRA `(.L_x_6) ;  /* 0x00000000000c7947 */ /* 0x000ff40003800000 */
.L_x_7:
[----:B------:R-:W0:Y:S02]  /*0620*/  LDCU.64 UR4, c[0x0][0x398] ;  /* 0x00007300ff0477ac */ /* 0x000e240008000a00 */
[----:B0-----:R-:W-:Y:S01]  /*0630*/  IMAD.U32 R4, RZ, RZ, UR4 ;  /* 0x00000004ff047e24 */ /* 0x001fe2000f8e00ff */
[----:B------:R-:W-:-:S07]  /*0640*/  MOV R5, UR5 ;  /* 0x0000000500057c02 */ /* 0x000fce0008000f00 */
.L_x_6:
[----:B------:R-:W-:Y:S05]  /*0650*/  BSYNC.RECONVERGENT B7 ;  /* 0x0000000000077941 */ /* 0x000fea0003800200 */
.L_x_5:
[----:B------:R-:W0:Y:S01]  /*0660*/  LDCU.64 UR4, c[0x0][0x388] ;  /* 0x00007100ff0477ac */ /* 0x000e220008000a00 */
[----:B------:R-:W-:Y:S01]  /*0670*/  ISETP.NE.AND P0, PT, R2, RZ, PT ;  /* 0x000000ff0200720c */ /* 0x000fe20003f05270 */
[----:B------:R-:W-:Y:S01]  /*0680*/  BSSY.RECONVERGENT B7, `(.L_x_14) ;  /* 0x000005d000077945 */ /* 0x000fe20003800200 */
[----:B------:R-:W1:Y:S01]  /*0690*/  LDCU.64 UR36, c[0x0][0x358] ;  /* 0x00006b00ff2477ac */ /* 0x000e620008000a00 */
[----:B0-----:R-:W-:Y:S01]  /*06a0*/  DMUL R16, R4, UR4 ;  /* 0x0000000404107c28 */ /* 0x001fe20008000000 */
[----:B------:R-:W-:Y:S02]  /*06b0*/  IMAD.MOV.U32 R4, RZ, RZ, 0x0 ;  /* 0x00000000ff047424 */ /* 0x000fe400078e00ff */
[----:B------:R-:W-:-:S07]  /*06c0*/  IMAD.MOV.U32 R5, RZ, RZ, 0x3ff00000 ;  /* 0x3ff00000ff057424 */ /* 0x000fce00078e00ff */
[----:B-1----:R-:W-:Y:S05]  /*06d0*/  @!P0 BRA `(.L_x_15) ;  /* 0x00000004005c8947 */ /* 0x002fea0003800000 */
        /* <DEDUP_REMOVED lines=17> */
[----:B0-----:R-:W-:-:S08]  /*07f0*/  DFMA R6, R12, -R10, 1 ;  /* 0x3ff000000c06742b */ /* 0x001fd0000000080a */
        /* <DEDUP_REMOVED lines=12> */
.L_x_19:
[----:B------:R-:W-:Y:S05]  /*08c0*/  BSYNC.RECONVERGENT B6 ;  /* 0x0000000000067941 */ /* 0x000fea0003800200 */
.L_x_18:
[----:B------:R-:W-:Y:S05]  /*08d0*/  BRA `(.L_x_15) ;  /* 0x0000000000dc7947 */ /* 0x000fea0003800000 */
.L_x_17:
        /* <DEDUP_REMOVED lines=12> */
.L_x_20:
        /* <DEDUP_REMOVED lines=14> */
.L_x_21:
        /* <DEDUP_REMOVED lines=16> */
.L_x_22:
        /* <DEDUP_REMOVED lines=10> */
.L_x_16:
[----:B------:R-:W0:Y:S02]  /*0c20*/  LDCU.64 UR4, c[0x0][0x390] ;  /* 0x00007200ff0477ac */ /* 0x000e240008000a00 */
[----:B0-----:R-:W-:Y:S01]  /*0c30*/  IMAD.U32 R4, RZ, RZ, UR4 ;  /* 0x00000004ff047e24 */ /* 0x001fe2000f8e00ff */
[----:B------:R-:W-:-:S07]  /*0c40*/  MOV R5, UR5 ;  /* 0x0000000500057c02 */ /* 0x000fce0008000f00 */
.L_x_15:
[----:B------:R-:W-:Y:S05]  /*0c50*/  BSYNC.RECONVERGENT B7 ;  /* 0x0000000000077941 */ /* 0x000fea0003800200 */
.L_x_14:
[----:B------:R-:W0:Y:S01]  /*0c60*/  LDC.64 R6, c[0x0][0x380] ;  /* 0x0000e000ff067b82 */ /* 0x000e220000000a00 */
[----:B------:R-:W-:Y:S01]  /*0c70*/  DMUL R4, R16, R4 ;  /* 0x0000000410047228 */ /* 0x000fe20000000000 */
[----:B0-----:R-:W-:-:S06]  /*0c80*/  IMAD.WIDE R2, R2, 0x8, R6 ;  /* 0x0000000802027825 */ /* 0x001fcc00078e0206 */
[----:B------:R-:W-:Y:S01]  /*0c90*/  STG.E.64 desc[UR36][R2.64], R4 ;  /* 0x0000000402007986 */ /* 0x000fe2000c101b24 */
[----:B------:R-:W-:Y:S05]  /*0ca0*/  EXIT ;  /* 0x000000000000794d */ /* 0x000fea0003800000 */
        .type           $_Z2TSPddddi$_Z7power_ddRKi,@function
        .size           $_Z2TSPddddi$_Z7power_ddRKi,($__internal_0_$__cuda_sm20_dblrcp_rn_slowpath_v3 - $_Z2TSPddddi$_Z7power_ddRKi)
$_Z2TSPddddi$_Z7power_ddRKi:
[----:B------:R-:W-:-:S05]  /*0cb0*/  VIADD R1, R1, 0xffffffe8 ;  /* 0xffffffe801017836 */ /* 0x000fca0000000000 */
[----:B------:R-:W-:Y:S04]  /*0cc0*/  STL [R1+0x14], R21 ;  /* 0x0000141501007387 */ /* 0x000fe80000100800 */
[----:B------:R-:W-:Y:S04]  /*0cd0*/  STL [R1+0x10], R20 ;  /* 0x0000101401007387 */ /* 0x000fe80000100800 */
[----:B------:R0:W-:Y:S04]  /*0ce0*/  STL [R1+0x4], R16 ;  /* 0x0000041001007387 */ /* 0x0001e80000100800 */
[----:B------:R1:W-:Y:S04]  /*0cf0*/  STL [R1], R2 ;  /* 0x0000000201007387 */ /* 0x0003e80000100800 */
[----:B------:R2:W-:Y:S01]  /*0d00*/  STL [R1+0xc], R19 ;  /* 0x00000c1301007387 */ /* 0x0005e20000100800 */
[----:B0-----:R-:W0:Y:S05]  /*0d10*/  BMOV.32.CLEAR R16, B7 ;  /* 0x0000000007107355 */ /* 0x001e2a0000100000 */
[----:B-1----:R-:W1:Y:S05]  /*0d20*/  BMOV.32.CLEAR R2, B6 ;  /* 0x0000000006027355 */ /* 0x002e6a0000100000 */
[----:B------:R3:W-:Y:S01]  /*0d30*/  STL [R1+0x8], R18 ;  /* 0x0000081201007387 */ /* 0x0007e20000100800 */
[----:B--2---:R-:W-:-:S02]  /*0d40*/  IMAD.MOV.U32 R19, RZ, RZ, R5 ;  /* 0x000000ffff137224 */ /* 0x004fc400078e0005 */
[----:B---3--:R-:W-:Y:S01]  /*0d50*/  IMAD.MOV.U32 R18, RZ, RZ, R4 ;  /* 0x000000ffff127224 */ /* 0x008fe200078e0004 */
[----:B------:R-:W-:Y:S01]  /*0d60*/  ISETP.NE.AND P0, PT, R6, RZ, PT ;  /* 0x000000ff0600720c */ /* 0x000fe20003f05270 */
[----:B------:R-:W-:Y:S01]  /*0d70*/  BSSY.RECONVERGENT B7, `(.L_x_23) ;  /* 0x0000037000077945 */ /* 0x000fe20003800200 */
[----:B------:R-:W-:Y:S01]  /*0d80*/  MOV R4, 0x0 ;  /* 0x0000000000047802 */ /* 0x000fe20000000f00 */
[----:B------:R-:W-:-:S10]  /*0d90*/  IMAD.MOV.U32 R5, RZ, RZ, 0x3ff00000 ;  /* 0x3ff00000ff057424 */ /* 0x000fd400078e00ff */
[----:B01----:R-:W-:Y:S05]  /*0da0*/  @!P0 BRA `(.L_x_24) ;  /* 0x0000000000cc8947 */ /* 0x003fea0003800000 */
[----:B------:R-:W-:Y:S01]  /*0db0*/  ISETP.NE.AND P0, PT, R6, 0x1, PT ;  /* 0x000000010600780c */ /* 0x000fe20003f05270 */
[----:B------:R-:W-:Y:S02]  /*0dc0*/  IMAD.MOV.U32 R4, RZ, RZ, R18 ;  /* 0x000000ffff047224 */ /* 0x000fe400078e0012 */
[----:B------:R-:W-:-:S10]  /*0dd0*/  IMAD.MOV.U32 R5, RZ, RZ, R19 ;  /* 0x000000ffff057224 */ /* 0x000fd400078e0013 */
[----:B------:R-:W-:Y:S05]  /*0de0*/  @!P0 BRA `(.L_x_24) ;  /* 0x0000000000bc8947 */ /* 0x000fea0003800000 */
[----:B------:R-:W-:-:S13]  /*0df0*/  ISETP.GE.AND P0, PT, R6, RZ, PT ;  /* 0x000000ff0600720c */ /* 0x000fda0003f06270 */
[----:B------:R-:W-:Y:S05]  /*0e00*/  @!P0 BRA `(.L_x_25) ;  /* 0x00000000004c8947 */ /* 0x000fea0003800000 */
[----:B------:R-:W-:-:S04]  /*0e10*/  LOP3.LUT R0, R6, 0x1, RZ, 0xc0, !PT ;  /* 0x0000000106007812 */ /* 0x000fc800078ec0ff */
[----:B------:R-:W-:-:S13]  /*0e20*/  ISETP.NE.U32.AND P0, PT, R0, 0x1, PT ;  /* 0x000000010000780c */ /* 0x000fda0003f05070 */
[----:B------:R-:W-:Y:S05]  /*0e30*/  @!P0 BRA `(.L_x_26) ;  /* 0x0000000000208947 */ /* 0x000fea0003800000 */
[----:B------:R-:W-:Y:S01]  /*0e40*/  SHF.R.U32.HI R6, RZ, 0x1, R6 ;  /* 0x00000001ff067819 */ /* 0x000fe20000011606 */
[----:B------:R-:W-:Y:S01]  /*0e50*/  IMAD.MOV.U32 R5, RZ, RZ, R19 ;  /* 0x000000ffff057224 */ /* 0x000fe200078e0013 */
[----:B------:R-:W-:Y:S01]  /*0e60*/  MOV R4, R18 ;  /* 0x0000001200047202 */ /* 0x000fe20000000f00 */
[----:B------:R-:W-:Y:S01]  /*0e70*/  IMAD.MOV.U32 R21, RZ, RZ, 0x0 ;  /* 0x00000000ff157424 */ /* 0x000fe200078e00ff */
[----:B------:R-:W-:-:S07]  /*0e80*/  MOV R20, 0xea0 ;  /* 0x00000ea000147802 */ /* 0x000fce0000000f00 */
[----:B------:R-:W-:Y:S05]  /*0e90*/  CALL.REL.NOINC `($_Z2TSPddddi$_Z7power_ddRKi) ;  /* 0xfffffffc00847944 */ /* 0x000fea0003c3ffff */
[----:B------:R-:W-:Y:S01]  /*0ea0*/  DMUL R4, R4, R4 ;  /* 0x0000000404047228 */ /* 0x000fe20000000000 */
[----:B------:R-:W-:Y:S10]  /*0eb0*/  BRA `(.L_x_24) ;  /* 0x0000000000887947 */ /* 0x000ff40003800000 */
.L_x_26:
[----:B------:R-:W-:Y:S01]  /*0ec0*/  VIADD R6, R6, 0xffffffff ;  /* 0xffffffff06067836 */ /* 0x000fe20000000000 */
[----:B------:R-:W-:Y:S01]  /*0ed0*/  MOV R4, R18 ;  /* 0x0000001200047202 */ /* 0x000fe20000000f00 */
[----:B------:R-:W-:Y:S01]  /*0ee0*/  IMAD.MOV.U32 R5, RZ, RZ, R19 ;  /* 0x000000ffff057224 */ /* 0x000fe200078e0013 */
[----:B------:R-:W-:Y:S01]  /*0ef0*/  MOV R20, 0xf20 ;  /* 0x00000f2000147802 */ /* 0x000fe20000000f00 */
[----:B------:R-:W-:-:S07]  /*0f00*/  IMAD.MOV.U32 R21, RZ, RZ, 0x0 ;  /* 0x00000000ff157424 */ /* 0x000fce00078e00ff */
[----:B------:R-:W-:Y:S05]  /*0f10*/  CALL.REL.NOINC `($_Z2TSPddddi$_Z7power_ddRKi) ;  /* 0xfffffffc00647944 */ /* 0x000fea0003c3ffff */
[----:B------:R-:W-:Y:S01]  /*0f20*/  DMUL R4, R4, R18 ;  /* 0x0000001204047228 */ /* 0x000fe20000000000 */
[----:B------:R-:W-:Y:S10]  /*0f30*/  BRA `(.L_x_24) ;  /* 0x0000000000687947 */ /* 0x000ff40003800000 */
.L_x_25:
[----:B------:R-:W-:Y:S01]  /*0f40*/  IMAD.MOV R6, RZ, RZ, -R6 ;  /* 0x000000ffff067224 */ /* 0x000fe200078e0a06 */
[----:B------:R-:W-:Y:S01]  /*0f50*/  MOV R4, R18 ;  /* 0x0000001200047202 */ /* 0x000fe20000000f00 */
[----:B------:R-:W-:Y:S01]  /*0f60*/  IMAD.MOV.U32 R5, RZ, RZ, R19 ;  /* 0x000000ffff057224 */ /* 0x000fe200078e0013 */
[----:B------:R-:W-:Y:S01]  /*0f70*/  MOV R20, 0xfa0 ;  /* 0x00000fa000147802 */ /* 0x000fe20000000f00 */
[----:B------:R-:W-:-:S07]  /*0f80*/  IMAD.MOV.U32 R21, RZ, RZ, 0x0 ;  /* 0x00000000ff157424 */ /* 0x000fce00078e00ff */
[----:B------:R-:W-:Y:S05]  /*0f90*/  CALL.REL.NOINC `($_Z2TSPddddi$_Z7power_ddRKi) ;  /* 0xfffffffc00447944 */ /* 0x000fea0003c3ffff */
[----:B------:R-:W0:Y:S01]  /*0fa0*/  MUFU.RCP64H R7, R5 ;  /* 0x0000000500077308 */ /* 0x000e220000001800 */
[----:B------:R-:W-:Y:S01]  /*0fb0*/  IADD3 R6, PT, PT, R5, 0x300402, RZ ;  /* 0x0030040205067810 */ /* 0x000fe20007ffe0ff */
[----:B------:R-:W-:Y:S01]  /*0fc0*/  IMAD.MOV.U32 R12, RZ, RZ, R4 ;  /* 0x000000ffff0c7224 */ /* 0x000fe200078e0004 */
[----:B------:R-:W-:Y:S01]  /*0fd0*/  BSSY.RECONVERGENT B6, `(.L_x_24) ;  /* 0x0000010000067945 */ /* 0x000fe20003800200 */
[----:B------:R-:W-:Y:S01]  /*0fe0*/  IMAD.MOV.U32 R13, RZ, RZ, R5 ;  /* 0x000000ffff0d7224 */ /* 0x000fe200078e0005 */
[----:B------:R-:W-:-:S05]  /*0ff0*/  FSETP.GEU.AND P0, PT, |R6|, 5.8789094863358348022e-39, PT ;  /* 0x004004020600780b */ /* 0x000fca0003f0e200 */
        /* <DEDUP_REMOVED lines=8> */
[----:B------:R-:W-:Y:S02]  /*1080*/  MOV R4, R12 ;  /* 0x0000000c00047202 */ /* 0x000fe40000000f00 */
[----:B------:R-:W-:Y:S01]  /*1090*/  MOV R20, 0x10d0 ;  /* 0x000010d000147802 */ /* 0x000fe20000000f00 */
[----:B------:R-:W-:Y:S01]  /*10a0*/  VIADD R6, R6, 0xfff00000 ;  /* 0xfff0000006067836 */ /* 0x000fe20000000000 */
[----:B------:R-:W-:-:S07]  /*10b0*/  MOV R21, 0x0 ;  /* 0x0000000000157802 */ /* 0x000fce0000000f00 */
[----:B------:R-:W-:Y:S05]  /*10c0*/  CALL.REL.NOINC `($__internal_0_$__cuda_sm20_dblrcp_rn_slowpath_v3) ;  /* 0x0000000000307944 */ /* 0x000fea0003c00000 */
.L_x_27:
[----:B------:R-:W-:Y:S05]  /*10d0*/  BSYNC.RECONVERGENT B6 ;  /* 0x0000000000067941 */ /* 0x000fea0003800200 */
.L_x_24:
[----:B------:R-:W-:Y:S05]  /*10e0*/  BSYNC.RECONVERGENT B7 ;  /* 0x0000000000077941 */ /* 0x000fea0003800200 */
.L_x_23:
[----:B------:R-:W2:Y:S01]  /*10f0*/  LDL R20, [R1+0x10] ;  /* 0x0000100001147983 */ /* 0x000ea20000100800 */
[----:B------:R0:W-:Y:S05]  /*1100*/  BMOV.32 B6, R2 ;  /* 0x0000000206007356 */ /* 0x0001ea0000000000 */
[----:B------:R-:W2:Y:S01]  /*1110*/  LDL R21, [R1+0x14] ;  /* 0x0000140001157983 */ /* 0x000ea20000100800 */
[----:B------:R1:W-:Y:S05]  /*1120*/  BMOV.32 B7, R16 ;  /* 0x0000001007007356 */ /* 0x0003ea0000000000 */
[----:B0-----:R-:W2:Y:S04]  /*1130*/  LDL R2, [R1] ;  /* 0x0000000001027983 */ /* 0x001ea80000100800 */
[----:B-1----:R-:W2:Y:S04]  /*1140*/  LDL R16, [R1+0x4] ;  /* 0x0000040001107983 */ /* 0x002ea80000100800 */
[----:B------:R-:W2:Y:S04]  /*1150*/  LDL R18, [R1+0x8] ;  /* 0x0000080001127983 */ /* 0x000ea80000100800 */
[----:B------:R0:W2:Y:S02]  /*1160*/  LDL R19, [R1+0xc] ;  /* 0x00000c0001137983 */ /* 0x0000a40000100800 */
[----:B0-----:R-:W-:Y:S01]  /*1170*/  VIADD R1, R1, 0x18 ;  /* 0x0000001801017836 */ /* 0x001fe20000000000 */
[----:B--2---:R-:W-:Y:S06]  /*1180*/  RET.REL.NODEC R20 `(_Z2TSPddddi) ;  /* 0xffffffec149c7950 */ /* 0x004fec0003c3ffff */
        .weak           $__internal_0_$__cuda_sm20_dblrcp_rn_slowpath_v3
        .type           $__internal_0_$__cuda_sm20_dblrcp_rn_slowpath_v3,@function
        .size           $__internal_0_$__cuda_sm20_dblrcp_rn_slowpath_v3,(.L_x_34 - $__internal_0_$__cuda_sm20_dblrcp_rn_slowpath_v3)
$__internal_0_$__cuda_sm20_dblrcp_rn_slowpath_v3:
[----:B------:R-:W-:Y:S01]  /*1190*/  VIADD R1, R1, 0xfffffff8 ;  /* 0xfffffff801017836 */ /* 0x000fe20000000000 */
[----:B------:R-:W-:-:S04]  /*11a0*/  MOV R3, R5 ;  /* 0x0000000500037202 */ /* 0x000fc80000000f00 */
[----:B------:R0:W-:Y:S02]  /*11b0*/  STL [R1], R2 ;  /* 0x0000000201007387 */ /* 0x0001e40000100800 */
[----:B0-----:R-:W-:-:S06]  /*11c0*/  IMAD.MOV.U32 R2, RZ, RZ, R4 ;  /* 0x000000ffff027224 */ /* 0x001fcc00078e0004 */
[----:B------:R-:W-:Y:S01]  /*11d0*/  DSETP.GTU.AND P0, PT, |R2|, +INF , PT ;  /* 0x7ff000000200742a */ /* 0x000fe20003f0c200 */
[----:B------:R-:W-:-:S13]  /*11e0*/  BSSY.RECONVERGENT B0, `(.L_x_28) ;  /* 0x0000022000007945 */ /* 0x000fda0003800200 */
[----:B------:R-:W-:Y:S05]  /*11f0*/  @P0 BRA `(.L_x_29) ;  /* 0x0000000000780947 */ /* 0x000fea0003800000 */
[----:B------:R-:W-:-:S05]  /*1200*/  LOP3.LUT R8, R3, 0x7fffffff, RZ, 0xc0, !PT ;  /* 0x7fffffff03087812 */ /* 0x000fca00078ec0ff */
[----:B------:R-:W-:-:S05]  /*1210*/  VIADD R0, R8, 0xffffffff ;  /* 0xffffffff08007836 */ /* 0x000fca0000000000 */
[----:B------:R-:W-:-:S13]  /*1220*/  ISETP.GE.U32.AND P0, PT, R0, 0x7fefffff, PT ;  /* 0x7fefffff0000780c */ /* 0x000fda0003f06070 */
[----:B------:R-:W-:Y:S02]  /*1230*/  @P0 LOP3.LUT R5, R3, 0x7ff00000, RZ, 0x3c, !PT ;  /* 0x7ff0000003050812 */ /* 0x000fe400078e3cff */
[----:B------:R-:W-:Y:S01]  /*1240*/  @P0 MOV R4, RZ ;  /* 0x000000ff00040202 */ /* 0x000fe20000000f00 */
[----:B------:R-:W-:Y:S06]  /*1250*/  @P0 BRA `(.L_x_30) ;  /* 0x0000000000680947 */ /* 0x000fec0003800000 */
[----:B------:R-:W-:-:S13]  /*1260*/  ISETP.GE.U32.AND P0, PT, R8, 0x1000001, PT ;  /* 0x010000010800780c */ /* 0x000fda0003f06070 */
[----:B------:R-:W-:Y:S05]  /*1270*/  @!P0 BRA `(.L_x_31) ;  /* 0x0000000000348947 */ /* 0x000fea0003800000 */
[----:B------:R-:W-:Y:S02]  /*1280*/  VIADD R9, R3, 0xc0200000 ;  /* 0xc020000003097836 */ /* 0x000fe40000000000 */
[----:B------:R-:W-:Y:S02]  /*1290*/  IMAD.MOV.U32 R8, RZ, RZ, R2 ;  /* 0x000000ffff087224 */ /* 0x000fe400078e0002 */
[----:B------:R-:W0:Y:S04]  /*12a0*/  MUFU.RCP64H R7, R9 ;  /* 0x0000000900077308 */ /* 0x000e280000001800 */
[----:B0-----:R-:W-:-:S08]  /*12b0*/  DFMA R4, -R8, R6, 1 ;  /* 0x3ff000000804742b */ /* 0x001fd00000000106 */
[----:B------:R-:W-:-:S08]  /*12c0*/  DFMA R4, R4, R4, R4 ;  /* 0x000000040404722b */ /* 0x000fd00000000004 */
[----:B------:R-:W-:-:S08]  /*12d0*/  DFMA R4, R6, R4, R6 ;  /* 0x000000040604722b */ /* 0x000fd00000000006 */
[----:B------:R-:W-:-:S08]  /*12e0*/  DFMA R6, -R8, R4, 1 ;  /* 0x3ff000000806742b */ /* 0x000fd00000000104 */
[----:B------:R-:W-:-:S08]  /*12f0*/  DFMA R6, R4, R6, R4 ;  /* 0x000000060406722b */ /* 0x000fd00000000004 */
[----:B------:R-:W-:-:S08]  /*1300*/  DMUL R6, R6, 2.2250738585072013831e-308 ;  /* 0x0010000006067828 */ /* 0x000fd00000000000 */
[----:B------:R-:W-:-:S08]  /*1310*/  DFMA R2, -R2, R6, 1 ;  /* 0x3ff000000202742b */ /* 0x000fd00000000106 */
[----:B------:R-:W-:-:S08]  /*1320*/  DFMA R2, R2, R2, R2 ;  /* 0x000000020202722b */ /* 0x000fd00000000002 */
[----:B------:R-:W-:Y:S01]  /*1330*/  DFMA R4, R6, R2, R6 ;  /* 0x000000020604722b */ /* 0x000fe20000000006 */
[----:B------:R-:W-:Y:S10]  /*1340*/  BRA `(.L_x_30) ;  /* 0x00000000002c7947 */ /* 0x000ff40003800000 */
.L_x_31:
[----:B------:R-:W-:-:S06]  /*1350*/  DMUL R2, R2, 8.11296384146066816958e+31 ;  /* 0x4690000002027828 */ /* 0x000fcc0000000000 */
[----:B------:R-:W0:Y:S02]  /*1360*/  MUFU.RCP64H R7, R3 ;  /* 0x0000000300077308 */ /* 0x000e240000001800 */
[----:B0-----:R-:W-:-:S08]  /*1370*/  DFMA R4, -R2, R6, 1 ;  /* 0x3ff000000204742b */ /* 0x001fd00000000106 */
[----:B------:R-:W-:-:S08]  /*1380*/  DFMA R4, R4, R4, R4 ;  /* 0x000000040404722b */ /* 0x000fd00000000004 */
[----:B------:R-:W-:-:S08]  /*1390*/  DFMA R4, R6, R4, R6 ;  /* 0x000000040604722b */ /* 0x000fd00000000006 */
[----:B------:R-:W-:-:S08]  /*13a0*/  DFMA R6, -R2, R4, 1 ;  /* 0x3ff000000206742b */ /* 0x000fd00000000104 */
[----:B------:R-:W-:-:S08]  /*13b0*/  DFMA R4, R4, R6, R4 ;  /* 0x000000060404722b */ /* 0x000fd00000000004 */
[----:B------:R-:W-:Y:S01]  /*13c0*/  DMUL R4, R4, 8.11296384146066816958e+31 ;  /* 0x4690000004047828 */ /* 0x000fe20000000000 */
[----:B------:R-:W-:Y:S10]  /*13d0*/  BRA `(.L_x_30) ;  /* 0x0000000000087947 */ /* 0x000ff40003800000 */
.L_x_29:
[----:B------:R-:W-:Y:S02]  /*13e0*/  LOP3.LUT R5, R3, 0x80000, RZ, 0xfc, !PT ;  /* 0x0008000003057812 */ /* 0x000fe400078efcff */
[----:B------:R-:W-:-:S07]  /*13f0*/  MOV R4, R2 ;  /* 0x0000000200047202 */ /* 0x000fce0000000f00 */
.L_x_30:
[----:B------:R-:W-:Y:S05]  /*1400*/  BSYNC.RECONVERGENT B0 ;  /* 0x0000000000007941 */ /* 0x000fea0003800200 */
.L_x_28:
[----:B------:R0:W2:Y:S02]  /*1410*/  LDL R2, [R1] ;  /* 0x0000000001027983 */ /* 0x0000a40000100800 */
[----:B0-----:R-:W-:Y:S01]  /*1420*/  VIADD R1, R1, 0x8 ;  /* 0x0000000801017836 */ /* 0x001fe20000000000 */
[----:B--2---:R-:W-:Y:S06]  /*1430*/  RET.REL.NODEC R20 `(_Z2TSPddddi) ;  /* 0xffffffe814f07950 */ /* 0x004fec0003c3ffff */
.L_x_32:
        /* <DEDUP_REMOVED lines=12> */
.L_x_34:


//--------------------- .nv.shared.reserved.0     --------------------------
	.section	.nv.shared.reserved.0,"aw",@nobits
	.weak		__nv_reservedSMEM_offset_0_alias
	.size		__nv_reservedSMEM_offset_0_alias, 0, 64
	.other		__nv_reservedSMEM_offset_0_alias,@"STO_CUDA_RESERVED_SHARED STV_DEFAULT"
__nv_reservedSMEM_offset_0_alias:
	.zero		0
	.zero		64


//--------------------- .nv.constant0._Z9Early_PutPdS_di --------------------------
	.section	.nv.constant0._Z9Early_PutPdS_di,"a",@progbits
	.sectionflags	@""
	.align	4
.nv.constant0._Z9Early_PutPdS_di:
	.zero		924


//--------------------- .nv.constant0._Z10Early_callPdS_di --------------------------
	.section	.nv.constant0._Z10Early_callPdS_di,"a",@progbits
	.sectionflags	@""
	.align	4
.nv.constant0._Z10Early_callPdS_di:
	.zero		924


//--------------------- .nv.constant0._Z7max_putPddi --------------------------
	.section	.nv.constant0._Z7max_putPddi,"a",@progbits
	.sectionflags	@""
	.align	4
.nv.constant0._Z7max_putPddi:
	.zero		916


//--------------------- .nv.constant0._Z8max_callPddi --------------------------
	.section	.nv.constant0._Z8max_callPddi,"a",@progbits
	.sectionflags	@""
	.align	4
.nv.constant0._Z8max_callPddi:
	.zero		916


//--------------------- .nv.constant0._Z6updatePdddi --------------------------
	.section	.nv.constant0._Z6updatePdddi,"a",@progbits
	.sectionflags	@""
	.align	4
.nv.constant0._Z6updatePdddi:
	.zero		924


//--------------------- .nv.constant0._Z2TSPddddi --------------------------
	.section	.nv.constant0._Z2TSPddddi,"a",@progbits
	.sectionflags	@""
	.align	4
.nv.constant0._Z2TSPddddi:
	.zero		932


//--------------------- SYMBOLS --------------------------

	.type		.nv.reservedSmem.offset0,@object
	.size		.nv.reservedSmem.offset0,0x4
